// auto-generated by cutlass_sweep.gemm — config: {"arch": "sm_90", "cluster_m": 1, "cluster_n": 1, "dtype": "fp16", "dtype_b": "fp16", "layout": "nt", "stages": 0, "tile_k": 128, "tile_m": 128, "tile_n": 128}
#include "cutlass/cutlass.h"
#include "cutlass/gemm/collective/collective_builder.hpp"
#include "cutlass/gemm/device/gemm_universal_adapter.h"
#include "cutlass/gemm/kernel/gemm_universal.hpp"
#include "cutlass/epilogue/collective/collective_builder.hpp"

using ElemA = cutlass::half_t;
using ElemB = cutlass::half_t;
using ElemCD = cutlass::half_t;
using Acc  = float;
using TileShape    = cute::Shape<cute::_128, cute::_128, cute::_128>;
using ClusterShape = cute::Shape<cute::_1, cute::_1, cute::_1>;

using CollectiveEpilogue = typename cutlass::epilogue::collective::CollectiveBuilder<
    cutlass::arch::Sm90, cutlass::arch::OpClassTensorOp,
    TileShape, ClusterShape,
    cutlass::epilogue::collective::EpilogueTileAuto,
    Acc, Acc,
    ElemCD, cutlass::layout::RowMajor, 128 / cutlass::sizeof_bits<ElemCD>::value,
    ElemCD, cutlass::layout::RowMajor, 128 / cutlass::sizeof_bits<ElemCD>::value,
    cutlass::epilogue::collective::EpilogueScheduleAuto
  >::CollectiveOp;

using CollectiveMainloop = typename cutlass::gemm::collective::CollectiveBuilder<
    cutlass::arch::Sm90, cutlass::arch::OpClassTensorOp,
    ElemA, cutlass::layout::RowMajor, 128 / cutlass::sizeof_bits<ElemA>::value,
    ElemB, cutlass::layout::ColumnMajor, 128 / cutlass::sizeof_bits<ElemB>::value,
    Acc,
    TileShape, ClusterShape,
    cutlass::gemm::collective::StageCountAutoCarveout<static_cast<int>(sizeof(typename CollectiveEpilogue::SharedStorage))>,
    cutlass::gemm::collective::KernelScheduleAuto
  >::CollectiveOp;

using GemmKernel = cutlass::gemm::kernel::GemmUniversal<
    cute::Shape<int,int,int,int>,
    CollectiveMainloop,
    CollectiveEpilogue
>;
using Gemm = cutlass::gemm::device::GemmUniversalAdapter<GemmKernel>;

// Force the device kernel symbol into the cubin without needing a host main.
auto* _anchor = &cutlass::device_kernel<GemmKernel>;


// ===== COMPILED SASS (sm_90a) =====

	.target	sm_90a

	.elftype	@"ET_EXEC"


//--------------------- .note.nv.tkinfo           --------------------------
	.section	.note.nv.tkinfo,"",@"SHT_NOTE"
	.sectionflags	@"SHF_NOTE_NV_TKINFO"
	.tkinfo
        /*0018*/ 	.word	0x00000002
        /*0030*/ 	.string	""
        /*0030*/ 	.string	"ptxas"
        /*0030*/ 	.string	"Cuda compilation tools, release 13.0, V13.0.88"
        /*0030*/ 	.string	"Build cuda_13.0.r13.0/compiler.36424714_0"
        /*0030*/ 	.string	"-arch sm_90a -m 64 "



//--------------------- .note.nv.cuinfo           --------------------------
	.section	.note.nv.cuinfo,"",@"SHT_NOTE"
	.sectionflags	@"SHF_NOTE_NV_CUINFO"
        /*0018*/ 	.short	0x0002
        /*001a*/ 	.short	0x005a
        /*001c*/ 	.short	0x0082
	.zero		2


//--------------------- .nv.info                  --------------------------
	.section	.nv.info,"",@"SHT_CUDA_INFO"
	.align	4


	//----- nvinfo : EIATTR_REGCOUNT
	.align		4
        /*0000*/ 	.byte	0x04, 0x2f
        /*0002*/ 	.short	(.L_15 - .L_14)
	.align		4
.L_14:
        /*0004*/ 	.word	index@(_ZN7cutlass13device_kernelINS_4gemm6kernel13GemmUniversalIN4cute5tupleIJiiiiEEENS1_10collective13CollectiveMmaINS1_34MainloopSm90TmaGmmaWarpSpecializedILi3ENS5_IJNS4_1CILi1EEESB_SB_EEENS1_35KernelTmaWarpSpecializedCooperativeEEENS5_IJNSA_ILi128EEESF_SF_EEENS_6half_tENS5_IJlSB_lEEESH_SI_NS4_8TiledMMAINS4_8MMA_AtomIJNS4_4SM904GMMA26MMA_64x128x16_F32F16F16_SSILNSM_5MajorE0ELSO_0ELNSM_7ScaleInE1ELSP_1EEEEEENS4_6LayoutINS5_IJNSA_ILi2EEESB_SB_EEENS5_IJSB_NSA_ILi0EEESV_EEEEENS5_IJNS4_10UnderscoreESY_SY_EEEEENS4_13SM90_TMA_LOADENS4_14ComposedLayoutINS4_7SwizzleILi3ELi4ELi3EEENS4_18smem_ptr_flag_bitsILi16EEENSS_INS5_IJNSA_ILi8EEENSA_ILi64EEEEEENS5_IJS18_SB_EEEEEEEvNS4_8identityES11_S1C_vS1D_EENS_8epilogue10collective6detail29Sm90TmaWarpSpecializedAdapterINS1G_15DefaultEpilogueISH_SI_SI_NS1F_6thread17LinearCombinationISH_Li1EffLNS1K_9ScaleType4KindE0ELNS_15FloatRoundStyleE2ESH_EENS1_15EpilogueDefaultEEEEEvvEEEEvNT_6ParamsE)
        /*0008*/ 	.word	0x000000a8


	//----- nvinfo : EIATTR_FRAME_SIZE
	.align		4
.L_15:
        /*000c*/ 	.byte	0x04, 0x11
        /*000e*/ 	.short	(.L_17 - .L_16)
	.align		4
.L_16:
        /*0010*/ 	.word	index@(_ZN7cutlass13device_kernelINS_4gemm6kernel13GemmUniversalIN4cute5tupleIJiiiiEEENS1_10collective13CollectiveMmaINS1_34MainloopSm90TmaGmmaWarpSpecializedILi3ENS5_IJNS4_1CILi1EEESB_SB_EEENS1_35KernelTmaWarpSpecializedCooperativeEEENS5_IJNSA_ILi128EEESF_SF_EEENS_6half_tENS5_IJlSB_lEEESH_SI_NS4_8TiledMMAINS4_8MMA_AtomIJNS4_4SM904GMMA26MMA_64x128x16_F32F16F16_SSILNSM_5MajorE0ELSO_0ELNSM_7ScaleInE1ELSP_1EEEEEENS4_6LayoutINS5_IJNSA_ILi2EEESB_SB_EEENS5_IJSB_NSA_ILi0EEESV_EEEEENS5_IJNS4_10UnderscoreESY_SY_EEEEENS4_13SM90_TMA_LOADENS4_14ComposedLayoutINS4_7SwizzleILi3ELi4ELi3EEENS4_18smem_ptr_flag_bitsILi16EEENSS_INS5_IJNSA_ILi8EEENSA_ILi64EEEEEENS5_IJS18_SB_EEEEEEEvNS4_8identityES11_S1C_vS1D_EENS_8epilogue10collective6detail29Sm90TmaWarpSpecializedAdapterINS1G_15DefaultEpilogueISH_SI_SI_NS1F_6thread17LinearCombinationISH_Li1EffLNS1K_9ScaleType4KindE0ELNS_15FloatRoundStyleE2ESH_EENS1_15EpilogueDefaultEEEEEvvEEEEvNT_6ParamsE)
        /*0014*/ 	.word	0x00000000


	//----- nvinfo : EIATTR_MIN_STACK_SIZE
	.align		4
.L_17:
        /*0018*/ 	.byte	0x04, 0x12
        /*001a*/ 	.short	(.L_19 - .L_18)
	.align		4
.L_18:
        /*001c*/ 	.word	index@(_ZN7cutlass13device_kernelINS_4gemm6kernel13GemmUniversalIN4cute5tupleIJiiiiEEENS1_10collective13CollectiveMmaINS1_34MainloopSm90TmaGmmaWarpSpecializedILi3ENS5_IJNS4_1CILi1EEESB_SB_EEENS1_35KernelTmaWarpSpecializedCooperativeEEENS5_IJNSA_ILi128EEESF_SF_EEENS_6half_tENS5_IJlSB_lEEESH_SI_NS4_8TiledMMAINS4_8MMA_AtomIJNS4_4SM904GMMA26MMA_64x128x16_F32F16F16_SSILNSM_5MajorE0ELSO_0ELNSM_7ScaleInE1ELSP_1EEEEEENS4_6LayoutINS5_IJNSA_ILi2EEESB_SB_EEENS5_IJSB_NSA_ILi0EEESV_EEEEENS5_IJNS4_10UnderscoreESY_SY_EEEEENS4_13SM90_TMA_LOADENS4_14ComposedLayoutINS4_7SwizzleILi3ELi4ELi3EEENS4_18smem_ptr_flag_bitsILi16EEENSS_INS5_IJNSA_ILi8EEENSA_ILi64EEEEEENS5_IJS18_SB_EEEEEEEvNS4_8identityES11_S1C_vS1D_EENS_8epilogue10collective6detail29Sm90TmaWarpSpecializedAdapterINS1G_15DefaultEpilogueISH_SI_SI_NS1F_6thread17LinearCombinationISH_Li1EffLNS1K_9ScaleType4KindE0ELNS_15FloatRoundStyleE2ESH_EENS1_15EpilogueDefaultEEEEEvvEEEEvNT_6ParamsE)
        /*0020*/ 	.word	0x00000000
.L_19:


//--------------------- .nv.compat                --------------------------
	.section	.nv.compat,"",@"SHT_CUDA_COMPAT_INFO"
	.align	4
        /*0000*/ 	.byte	0x02, 0x09, 0x01, 0x00, 0x02, 0x02, 0x04, 0x00, 0x02, 0x05, 0x05, 0x00, 0x03, 0x07, 0x01, 0x01
        /*0010*/ 	.byte	0x02, 0x03, 0x01, 0x00, 0x02, 0x06, 0x01, 0x00, 0x04, 0x0b, 0x08, 0x00, 0x00, 0x00, 0x00, 0x00
        /*0020*/ 	.byte	0x00, 0x00, 0x00, 0x00


//--------------------- .nv.info._ZN7cutlass13device_kernelINS_4gemm6kernel13GemmUniversalIN4cute5tupleIJiiiiEEENS1_10collective13CollectiveMmaINS1_34MainloopSm90TmaGmmaWarpSpecializedILi3ENS5_IJNS4_1CILi1EEESB_SB_EEENS1_35KernelTmaWarpSpecializedCooperativeEEENS5_IJNSA_ILi128EEESF_SF_EEENS_6half_tENS5_IJlSB_lEEESH_SI_NS4_8TiledMMAINS4_8MMA_AtomIJNS4_4SM904GMMA26MMA_64x128x16_F32F16F16_SSILNSM_5MajorE0ELSO_0ELNSM_7ScaleInE1ELSP_1EEEEEENS4_6LayoutINS5_IJNSA_ILi2EEESB_SB_EEENS5_IJSB_NSA_ILi0EEESV_EEEEENS5_IJNS4_10UnderscoreESY_SY_EEEEENS4_13SM90_TMA_LOADENS4_14ComposedLayoutINS4_7SwizzleILi3ELi4ELi3EEENS4_18smem_ptr_flag_bitsILi16EEENSS_INS5_IJNSA_ILi8EEENSA_ILi64EEEEEENS5_IJS18_SB_EEEEEEEvNS4_8identityES11_S1C_vS1D_EENS_8epilogue10collective6detail29Sm90TmaWarpSpecializedAdapterINS1G_15DefaultEpilogueISH_SI_SI_NS1F_6thread17LinearCombinationISH_Li1EffLNS1K_9ScaleType4KindE0ELNS_15FloatRoundStyleE2ESH_EENS1_15EpilogueDefaultEEEEEvvEEEEvNT_6ParamsE --------------------------
	.section	.nv.info._ZN7cutlass13device_kernelINS_4gemm6kernel13GemmUniversalIN4cute5tupleIJiiiiEEENS1_10collective13CollectiveMmaINS1_34MainloopSm90TmaGmmaWarpSpecializedILi3ENS5_IJNS4_1CILi1EEESB_SB_EEENS1_35KernelTmaWarpSpecializedCooperativeEEENS5_IJNSA_ILi128EEESF_SF_EEENS_6half_tENS5_IJlSB_lEEESH_SI_NS4_8TiledMMAINS4_8MMA_AtomIJNS4_4SM904GMMA26MMA_64x128x16_F32F16F16_SSILNSM_5MajorE0ELSO_0ELNSM_7ScaleInE1ELSP_1EEEEEENS4_6LayoutINS5_IJNSA_ILi2EEESB_SB_EEENS5_IJSB_NSA_ILi0EEESV_EEEEENS5_IJNS4_10UnderscoreESY_SY_EEEEENS4_13SM90_TMA_LOADENS4_14ComposedLayoutINS4_7SwizzleILi3ELi4ELi3EEENS4_18smem_ptr_flag_bitsILi16EEENSS_INS5_IJNSA_ILi8EEENSA_ILi64EEEEEENS5_IJS18_SB_EEEEEEEvNS4_8identityES11_S1C_vS1D_EENS_8epilogue10collective6detail29Sm90TmaWarpSpecializedAdapterINS1G_15DefaultEpilogueISH_SI_SI_NS1F_6thread17LinearCombinationISH_Li1EffLNS1K_9ScaleType4KindE0ELNS_15FloatRoundStyleE2ESH_EENS1_15EpilogueDefaultEEEEEvvEEEEvNT_6ParamsE,"",@"SHT_CUDA_INFO"
	.sectionflags	@""
	.align	4


	//----- nvinfo : EIATTR_CUDA_API_VERSION
	.align		4
        /*0000*/ 	.byte	0x04, 0x37
        /*0002*/ 	.short	(.L_21 - .L_20)
.L_20:
        /*0004*/ 	.word	0x00000082


	//----- nvinfo : EIATTR_KPARAM_INFO
	.align		4
.L_21:
        /*0008*/ 	.byte	0x04, 0x17
        /*000a*/ 	.short	(.L_23 - .L_22)
.L_22:
        /*000c*/ 	.word	0x00000000
        /*0010*/ 	.short	0x0000
        /*0012*/ 	.short	0x0070
        /*0014*/ 	.byte	0x00, 0xf0, 0x01, 0x10


	//----- nvinfo : EIATTR_SPARSE_MMA_MASK
	.align		4
.L_23:
        /*0018*/ 	.byte	0x03, 0x50
        /*001a*/ 	.short	0x0000


	//----- nvinfo : EIATTR_MAXREG_COUNT
	.align		4
        /*001c*/ 	.byte	0x03, 0x1b
        /*001e*/ 	.short	0x00a8


	//----- nvinfo : EIATTR_NUM_BARRIERS
	.align		4
        /*0020*/ 	.byte	0x02, 0x4c
        /*0022*/ 	.byte	0x01
	.zero		1


	//----- nvinfo : EIATTR_EXTERNS
	.align		4
        /*0024*/ 	.byte	0x04, 0x0f
        /*0026*/ 	.short	(.L_25 - .L_24)


	//   ....[0]....
	.align		4
.L_24:
        /*0028*/ 	.word	index@(__assertfail)


	//----- nvinfo : EIATTR_MERCURY_ISA_VERSION
	.align		4
.L_25:
        /*002c*/ 	.byte	0x03, 0x5f
        /*002e*/ 	.short	0x0101


	//----- nvinfo : EIATTR_INT_WARP_WIDE_INSTR_OFFSETS
	.align		4
        /*0030*/ 	.byte	0x04, 0x31
        /*0032*/ 	.short	(.L_27 - .L_26)


	//   ....[0]....
.L_26:
        /*0034*/ 	.word	0x000003d0


	//   ....[1]....
        /*0038*/ 	.word	0x000003e0


	//   ....[2]....
        /*003c*/ 	.word	0x000004a0


	//----- nvinfo : EIATTR_COOP_GROUP_MASK_REGIDS
	.align		4
.L_27:
        /*0040*/ 	.byte	0x04, 0x29
        /*0042*/ 	.short	(.L_29 - .L_28)


	//   ....[0]....
.L_28:
        /*0044*/ 	.word	0xffffffff


	//   ....[1]....
        /*0048*/ 	.word	0xffffffff


	//   ....[2]....
        /*004c*/ 	.word	0xffffffff


	//   ....[3]....
        /*0050*/ 	.word	0xffffffff


	//   ....[4]....
        /*0054*/ 	.word	0xffffffff


	//----- nvinfo : EIATTR_COOP_GROUP_INSTR_OFFSETS
	.align		4
.L_29:
        /*0058*/ 	.byte	0x04, 0x28
        /*005a*/ 	.short	(.L_31 - .L_30)


	//   ....[0]....
.L_30:
        /*005c*/ 	.word	0x00000060


	//   ....[1]....
        /*0060*/ 	.word	0x00000070


	//   ....[2]....
        /*0064*/ 	.word	0x00000130


	//   ....[3]....
        /*0068*/ 	.word	0x000002a0


	//   ....[4]....
        /*006c*/ 	.word	0x000011a0


	//----- nvinfo : EIATTR_REG_RECONFIG
	.align		4
.L_31:
        /*0070*/ 	.byte	0x01, 0x54
	.zero		2


	//----- nvinfo : EIATTR_SYSCALL_OFFSETS
	.align		4
        /*0074*/ 	.byte	0x04, 0x46
        /*0076*/ 	.short	(.L_33 - .L_32)


	//   ....[0]....
.L_32:
        /*0078*/ 	.word	0x00001390


	//----- nvinfo : EIATTR_MBARRIER_INSTR_OFFSETS
	.align		4
.L_33:
        /*007c*/ 	.byte	0x04, 0x39
        /*007e*/ 	.short	(.L_35 - .L_34)


	//   ....[0]....
.L_34:
        /*0080*/ 	.word	0x00000230
        /*0084*/ 	.word	0x000000ff
        /*0088*/ 	.word	0x00000000
        /*008c*/ 	.short	0x0100
        /*008e*/ 	.byte	0x08
	.zero		1


	//   ....[1]....
        /*0090*/ 	.word	0x00000240
        /*0094*/ 	.word	0x000000ff
        /*0098*/ 	.word	0x00000018
        /*009c*/ 	.short	0x0100
        /*009e*/ 	.byte	0x08
	.zero		1


	//   ....[2]....
        /*00a0*/ 	.word	0x00000250
        /*00a4*/ 	.word	0x000000ff
        /*00a8*/ 	.word	0x00000008
        /*00ac*/ 	.short	0x0100
        /*00ae*/ 	.byte	0x08
	.zero		1


	//   ....[3]....
        /*00b0*/ 	.word	0x00000260
        /*00b4*/ 	.word	0x000000ff
        /*00b8*/ 	.word	0x00000020
        /*00bc*/ 	.short	0x0100
        /*00be*/ 	.byte	0x08
	.zero		1


	//   ....[4]....
        /*00c0*/ 	.word	0x00000270
        /*00c4*/ 	.word	0x000000ff
        /*00c8*/ 	.word	0x00000010
        /*00cc*/ 	.short	0x0100
        /*00ce*/ 	.byte	0x08
	.zero		1


	//   ....[5]....
        /*00d0*/ 	.word	0x00000280
        /*00d4*/ 	.word	0x000000ff
        /*00d8*/ 	.word	0x00000028
        /*00dc*/ 	.short	0x0100
        /*00de*/ 	.byte	0x08
	.zero		1


	//   ....[6]....
        /*00e0*/ 	.word	0x00000520
        /*00e4*/ 	.word	0x000000ff
        /*00e8*/ 	.word	0x00000040
        /*00ec*/ 	.short	0x0100
        /*00ee*/ 	.byte	0x08
	.zero		1


	//   ....[7]....
        /*00f0*/ 	.word	0x000005a0
        /*00f4*/ 	.word	0x000000ff
        /*00f8*/ 	.word	0x00000048
        /*00fc*/ 	.short	0x0100
        /*00fe*/ 	.byte	0x08
	.zero		1


	//   ....[8]....
        /*0100*/ 	.word	0x00001410
        /*0104*/ 	.word	0x00000003
        /*0108*/ 	.word	0x00000000
        /*010c*/ 	.short	0x010a
        /*010e*/ 	.byte	0x3f
	.zero		1


	//   ....[9]....
        /*0110*/ 	.word	0x00001470
        /*0114*/ 	.word	0x00000003
        /*0118*/ 	.word	0x00000000
        /*011c*/ 	.short	0x010a
        /*011e*/ 	.byte	0x3f
	.zero		1


	//   ....[10]....
        /*0120*/ 	.word	0x00001980
        /*0124*/ 	.word	0x000000ff
        /*0128*/ 	.word	0x00000000
        /*012c*/ 	.short	0x010a
        /*012e*/ 	.byte	0x08
	.zero		1


	//   ....[11]....
        /*0130*/ 	.word	0x000019c0
        /*0134*/ 	.word	0x000000ff
        /*0138*/ 	.word	0x00000000
        /*013c*/ 	.short	0x010a
        /*013e*/ 	.byte	0x08
	.zero		1


	//   ....[12]....
        /*0140*/ 	.word	0x00001de0
        /*0144*/ 	.word	0x000000ff
        /*0148*/ 	.word	0x00000000
        /*014c*/ 	.short	0x0101
        /*014e*/ 	.byte	0x07
	.zero		1


	//   ....[13]....
        /*0150*/ 	.word	0x00001fc0
        /*0154*/ 	.word	0x000000ff
        /*0158*/ 	.word	0x00000000
        /*015c*/ 	.short	0x0101
        /*015e*/ 	.byte	0x06
	.zero		1


	//   ....[14]....
        /*0160*/ 	.word	0x00007180
        /*0164*/ 	.word	0x0000000e
        /*0168*/ 	.word	0x00000018
        /*016c*/ 	.short	0x010a
        /*016e*/ 	.byte	0x3f
	.zero		1


	//   ....[15]....
        /*0170*/ 	.word	0x000075b0
        /*0174*/ 	.word	0x00000006
        /*0178*/ 	.word	0x00000048
        /*017c*/ 	.short	0x0101
        /*017e*/ 	.byte	0x3f
	.zero		1


	//   ....[16]....
        /*0180*/ 	.word	0x00007cd0
        /*0184*/ 	.word	0x00000007
        /*0188*/ 	.word	0x00000000
        /*018c*/ 	.short	0x010a
        /*018e*/ 	.byte	0x3f
	.zero		1


	//   ....[17]....
        /*0190*/ 	.word	0x00007d50
        /*0194*/ 	.word	0x00000009
        /*0198*/ 	.word	0x00000000
        /*019c*/ 	.short	0x010a
        /*019e*/ 	.byte	0x3f
	.zero		1


	//   ....[18]....
        /*01a0*/ 	.word	0x00007de0
        /*01a4*/ 	.word	0x00000003
        /*01a8*/ 	.word	0x00000000
        /*01ac*/ 	.short	0x010a
        /*01ae*/ 	.byte	0x3f
	.zero		1


	//   ....[19]....
        /*01b0*/ 	.word	0x00007e40
        /*01b4*/ 	.word	0x00000003
        /*01b8*/ 	.word	0x00000000
        /*01bc*/ 	.short	0x010a
        /*01be*/ 	.byte	0x3f
	.zero		1


	//   ....[20]....
        /*01c0*/ 	.word	0x00007ea0
        /*01c4*/ 	.word	0x00000004
        /*01c8*/ 	.word	0x00000000
        /*01cc*/ 	.short	0x010a
        /*01ce*/ 	.byte	0x3f
	.zero		1


	//   ....[21]....
        /*01d0*/ 	.word	0x00007f70
        /*01d4*/ 	.word	0x0000000e
        /*01d8*/ 	.word	0x00000018
        /*01dc*/ 	.short	0x010a
        /*01de*/ 	.byte	0x3f
	.zero		1


	//   ....[22]....
        /*01e0*/ 	.word	0x00008040
        /*01e4*/ 	.word	0x00000007
        /*01e8*/ 	.word	0x00000000
        /*01ec*/ 	.short	0x010a
        /*01ee*/ 	.byte	0x3f
	.zero		1


	//   ....[23]....
        /*01f0*/ 	.word	0x00008090
        /*01f4*/ 	.word	0x00000009
        /*01f8*/ 	.word	0x00000000
        /*01fc*/ 	.short	0x010a
        /*01fe*/ 	.byte	0x3f
	.zero		1


	//----- nvinfo : EIATTR_NUM_MBARRIERS
	.align		4
.L_35:
        /*0200*/ 	.byte	0x03, 0x38
        /*0202*/ 	.short	0x0008


	//----- nvinfo : EIATTR_EXIT_INSTR_OFFSETS
	.align		4
        /*0204*/ 	.byte	0x04, 0x1c
        /*0206*/ 	.short	(.L_37 - .L_36)


	//   ....[0]....
.L_36:
        /*0208*/ 	.word	0x00000640


	//   ....[1]....
        /*020c*/ 	.word	0x00000f00


	//   ....[2]....
        /*0210*/ 	.word	0x00006860


	//   ....[3]....
        /*0214*/ 	.word	0x00006e90


	//   ....[4]....
        /*0218*/ 	.word	0x00007e30


	//----- nvinfo : EIATTR_MAX_THREADS
	.align		4
.L_37:
        /*021c*/ 	.byte	0x04, 0x05
        /*021e*/ 	.short	(.L_39 - .L_38)
.L_38:
        /*0220*/ 	.word	0x00000180
        /*0224*/ 	.word	0x00000001
        /*0228*/ 	.word	0x00000001


	//----- nvinfo : EIATTR_CRS_STACK_SIZE
	.align		4
.L_39:
        /*022c*/ 	.byte	0x04, 0x1e
        /*022e*/ 	.short	(.L_41 - .L_40)
.L_40:
        /*0230*/ 	.word	0x00000000


	//----- nvinfo : EIATTR_CBANK_PARAM_SIZE
	.align		4
.L_41:
        /*0234*/ 	.byte	0x03, 0x19
        /*0236*/ 	.short	0x0470


	//----- nvinfo : EIATTR_PARAM_CBANK
	.align		4
        /*0238*/ 	.byte	0x04, 0x0a
        /*023a*/ 	.short	(.L_43 - .L_42)
	.align		4
.L_42:
        /*023c*/ 	.word	index@(.nv.constant0._ZN7cutlass13device_kernelINS_4gemm6kernel13GemmUniversalIN4cute5tupleIJiiiiEEENS1_10collective13CollectiveMmaINS1_34MainloopSm90TmaGmmaWarpSpecializedILi3ENS5_IJNS4_1CILi1EEESB_SB_EEENS1_35KernelTmaWarpSpecializedCooperativeEEENS5_IJNSA_ILi128EEESF_SF_EEENS_6half_tENS5_IJlSB_lEEESH_SI_NS4_8TiledMMAINS4_8MMA_AtomIJNS4_4SM904GMMA26MMA_64x128x16_F32F16F16_SSILNSM_5MajorE0ELSO_0ELNSM_7ScaleInE1ELSP_1EEEEEENS4_6LayoutINS5_IJNSA_ILi2EEESB_SB_EEENS5_IJSB_NSA_ILi0EEESV_EEEEENS5_IJNS4_10UnderscoreESY_SY_EEEEENS4_13SM90_TMA_LOADENS4_14ComposedLayoutINS4_7SwizzleILi3ELi4ELi3EEENS4_18smem_ptr_flag_bitsILi16EEENSS_INS5_IJNSA_ILi8EEENSA_ILi64EEEEEENS5_IJS18_SB_EEEEEEEvNS4_8identityES11_S1C_vS1D_EENS_8epilogue10collective6detail29Sm90TmaWarpSpecializedAdapterINS1G_15DefaultEpilogueISH_SI_SI_NS1F_6thread17LinearCombinationISH_Li1EffLNS1K_9ScaleType4KindE0ELNS_15FloatRoundStyleE2ESH_EENS1_15EpilogueDefaultEEEEEvvEEEEvNT_6ParamsE)
        /*0240*/ 	.short	0x0210
        /*0242*/ 	.short	0x0470


	//----- nvinfo : EIATTR_SW_WAR
	.align		4
.L_43:
        /*0244*/ 	.byte	0x04, 0x36
        /*0246*/ 	.short	(.L_45 - .L_44)
.L_44:
        /*0248*/ 	.word	0x00000008
.L_45:


//--------------------- .nv.callgraph             --------------------------
	.section	.nv.callgraph,"",@"SHT_CUDA_CALLGRAPH"
	.align	4
	.sectionentsize	8
	.align		4
        /*0000*/ 	.word	0x00000000
	.align		4
        /*0004*/ 	.word	0xffffffff
	.align		4
        /*0008*/ 	.word	index@(_ZN7cutlass13device_kernelINS_4gemm6kernel13GemmUniversalIN4cute5tupleIJiiiiEEENS1_10collective13CollectiveMmaINS1_34MainloopSm90TmaGmmaWarpSpecializedILi3ENS5_IJNS4_1CILi1EEESB_SB_EEENS1_35KernelTmaWarpSpecializedCooperativeEEENS5_IJNSA_ILi128EEESF_SF_EEENS_6half_tENS5_IJlSB_lEEESH_SI_NS4_8TiledMMAINS4_8MMA_AtomIJNS4_4SM904GMMA26MMA_64x128x16_F32F16F16_SSILNSM_5MajorE0ELSO_0ELNSM_7ScaleInE1ELSP_1EEEEEENS4_6LayoutINS5_IJNSA_ILi2EEESB_SB_EEENS5_IJSB_NSA_ILi0EEESV_EEEEENS5_IJNS4_10UnderscoreESY_SY_EEEEENS4_13SM90_TMA_LOADENS4_14ComposedLayoutINS4_7SwizzleILi3ELi4ELi3EEENS4_18smem_ptr_flag_bitsILi16EEENSS_INS5_IJNSA_ILi8EEENSA_ILi64EEEEEENS5_IJS18_SB_EEEEEEEvNS4_8identityES11_S1C_vS1D_EENS_8epilogue10collective6detail29Sm90TmaWarpSpecializedAdapterINS1G_15DefaultEpilogueISH_SI_SI_NS1F_6thread17LinearCombinationISH_Li1EffLNS1K_9ScaleType4KindE0ELNS_15FloatRoundStyleE2ESH_EENS1_15EpilogueDefaultEEEEEvvEEEEvNT_6ParamsE)
	.align		4
        /*000c*/ 	.word	index@(__assertfail)
	.align		4
        /*0010*/ 	.word	0x00000000
	.align		4
        /*0014*/ 	.word	0xfffffffe
	.align		4
        /*0018*/ 	.word	0x00000000
	.align		4
        /*001c*/ 	.word	0xfffffffd
	.align		4
        /*0020*/ 	.word	0x00000000
	.align		4
        /*0024*/ 	.word	0xfffffffc


//--------------------- .nv.constant4             --------------------------
	.section	.nv.constant4,"a",@progbits
	.align	8
	.align		8
.nv.constant4:
        /*0000*/ 	.dword	__assertfail
	.align		8
        /*0008*/ 	.dword	__unnamed_1
	.align		8
        /*0010*/ 	.dword	_ZN40_INTERNAL_d7bac595_4_k_cu_bbcc08ea_222514cuda3std3__45__cpo5beginE
	.align		8
        /*0018*/ 	.dword	_ZN40_INTERNAL_d7bac595_4_k_cu_bbcc08ea_222514cuda3std3__45__cpo3endE
	.align		8
        /*0020*/ 	.dword	_ZN40_INTERNAL_d7bac595_4_k_cu_bbcc08ea_222514cuda3std3__45__cpo6cbeginE
	.align		8
        /*0028*/ 	.dword	_ZN40_INTERNAL_d7bac595_4_k_cu_bbcc08ea_222514cuda3std3__45__cpo4cendE
	.align		8
        /*0030*/ 	.dword	_ZN40_INTERNAL_d7bac595_4_k_cu_bbcc08ea_222514cuda3std3__442_GLOBAL__N__d7bac595_4_k_cu_bbcc08ea_222516ignoreE
	.align		8
        /*0038*/ 	.dword	_ZN40_INTERNAL_d7bac595_4_k_cu_bbcc08ea_222514cuda3std3__419piecewise_constructE
	.align		8
        /*0040*/ 	.dword	_ZN40_INTERNAL_d7bac595_4_k_cu_bbcc08ea_222514cuda3std3__48in_placeE
	.align		8
        /*0048*/ 	.dword	_ZN40_INTERNAL_d7bac595_4_k_cu_bbcc08ea_222514cuda3std6ranges3__45__cpo4swapE
	.align		8
        /*0050*/ 	.dword	_ZN40_INTERNAL_d7bac595_4_k_cu_bbcc08ea_222514cuda3std6ranges3__45__cpo9iter_moveE
	.align		8
        /*0058*/ 	.dword	_ZN40_INTERNAL_d7bac595_4_k_cu_bbcc08ea_222514cute7productE
	.align		8
        /*0060*/ 	.dword	_ZN40_INTERNAL_d7bac595_4_k_cu_bbcc08ea_222514cute1_E
	.align		8
        /*0068*/ 	.dword	$str$22
	.align		8
        /*0070*/ 	.dword	$str$23


//--------------------- .text._ZN7cutlass13device_kernelINS_4gemm6kernel13GemmUniversalIN4cute5tupleIJiiiiEEENS1_10collective13CollectiveMmaINS1_34MainloopSm90TmaGmmaWarpSpecializedILi3ENS5_IJNS4_1CILi1EEESB_SB_EEENS1_35KernelTmaWarpSpecializedCooperativeEEENS5_IJNSA_ILi128EEESF_SF_EEENS_6half_tENS5_IJlSB_lEEESH_SI_NS4_8TiledMMAINS4_8MMA_AtomIJNS4_4SM904GMMA26MMA_64x128x16_F32F16F16_SSILNSM_5MajorE0ELSO_0ELNSM_7ScaleInE1ELSP_1EEEEEENS4_6LayoutINS5_IJNSA_ILi2EEESB_SB_EEENS5_IJSB_NSA_ILi0EEESV_EEEEENS5_IJNS4_10UnderscoreESY_SY_EEEEENS4_13SM90_TMA_LOADENS4_14ComposedLayoutINS4_7SwizzleILi3ELi4ELi3EEENS4_18smem_ptr_flag_bitsILi16EEENSS_INS5_IJNSA_ILi8EEENSA_ILi64EEEEEENS5_IJS18_SB_EEEEEEEvNS4_8identityES11_S1C_vS1D_EENS_8epilogue10collective6detail29Sm90TmaWarpSpecializedAdapterINS1G_15DefaultEpilogueISH_SI_SI_NS1F_6thread17LinearCombinationISH_Li1EffLNS1K_9ScaleType4KindE0ELNS_15FloatRoundStyleE2ESH_EENS1_15EpilogueDefaultEEEEEvvEEEEvNT_6ParamsE --------------------------
	.section	.text._ZN7cutlass13device_kernelINS_4gemm6kernel13GemmUniversalIN4cute5tupleIJiiiiEEENS1_10collective13CollectiveMmaINS1_34MainloopSm90TmaGmmaWarpSpecializedILi3ENS5_IJNS4_1CILi1EEESB_SB_EEENS1_35KernelTmaWarpSpecializedCooperativeEEENS5_IJNSA_ILi128EEESF_SF_EEENS_6half_tENS5_IJlSB_lEEESH_SI_NS4_8TiledMMAINS4_8MMA_AtomIJNS4_4SM904GMMA26MMA_64x128x16_F32F16F16_SSILNSM_5MajorE0ELSO_0ELNSM_7ScaleInE1ELSP_1EEEEEENS4_6LayoutINS5_IJNSA_ILi2EEESB_SB_EEENS5_IJSB_NSA_ILi0EEESV_EEEEENS5_IJNS4_10UnderscoreESY_SY_EEEEENS4_13SM90_TMA_LOADENS4_14ComposedLayoutINS4_7SwizzleILi3ELi4ELi3EEENS4_18smem_ptr_flag_bitsILi16EEENSS_INS5_IJNSA_ILi8EEENSA_ILi64EEEEEENS5_IJS18_SB_EEEEEEEvNS4_8identityES11_S1C_vS1D_EENS_8epilogue10collective6detail29Sm90TmaWarpSpecializedAdapterINS1G_15DefaultEpilogueISH_SI_SI_NS1F_6thread17LinearCombinationISH_Li1EffLNS1K_9ScaleType4KindE0ELNS_15FloatRoundStyleE2ESH_EENS1_15EpilogueDefaultEEEEEvvEEEEvNT_6ParamsE,"ax",@progbits
	.align	128
.text._ZN7cutlass13device_kernelINS_4gemm6kernel13GemmUniversalIN4cute5tupleIJiiiiEEENS1_10collective13CollectiveMmaINS1_34MainloopSm90TmaGmmaWarpSpecializedILi3ENS5_IJNS4_1CILi1EEESB_SB_EEENS1_35KernelTmaWarpSpecializedCooperativeEEENS5_IJNSA_ILi128EEESF_SF_EEENS_6half_tENS5_IJlSB_lEEESH_SI_NS4_8TiledMMAINS4_8MMA_AtomIJNS4_4SM904GMMA26MMA_64x128x16_F32F16F16_SSILNSM_5MajorE0ELSO_0ELNSM_7ScaleInE1ELSP_1EEEEEENS4_6LayoutINS5_IJNSA_ILi2EEESB_SB_EEENS5_IJSB_NSA_ILi0EEESV_EEEEENS5_IJNS4_10UnderscoreESY_SY_EEEEENS4_13SM90_TMA_LOADENS4_14ComposedLayoutINS4_7SwizzleILi3ELi4ELi3EEENS4_18smem_ptr_flag_bitsILi16EEENSS_INS5_IJNSA_ILi8EEENSA_ILi64EEEEEENS5_IJS18_SB_EEEEEEEvNS4_8identityES11_S1C_vS1D_EENS_8epilogue10collective6detail29Sm90TmaWarpSpecializedAdapterINS1G_15DefaultEpilogueISH_SI_SI_NS1F_6thread17LinearCombinationISH_Li1EffLNS1K_9ScaleType4KindE0ELNS_15FloatRoundStyleE2ESH_EENS1_15EpilogueDefaultEEEEEvvEEEEvNT_6ParamsE:
        .type           _ZN7cutlass13device_kernelINS_4gemm6kernel13GemmUniversalIN4cute5tupleIJiiiiEEENS1_10collective13CollectiveMmaINS1_34MainloopSm90TmaGmmaWarpSpecializedILi3ENS5_IJNS4_1CILi1EEESB_SB_EEENS1_35KernelTmaWarpSpecializedCooperativeEEENS5_IJNSA_ILi128EEESF_SF_EEENS_6half_tENS5_IJlSB_lEEESH_SI_NS4_8TiledMMAINS4_8MMA_AtomIJNS4_4SM904GMMA26MMA_64x128x16_F32F16F16_SSILNSM_5MajorE0ELSO_0ELNSM_7ScaleInE1ELSP_1EEEEEENS4_6LayoutINS5_IJNSA_ILi2EEESB_SB_EEENS5_IJSB_NSA_ILi0EEESV_EEEEENS5_IJNS4_10UnderscoreESY_SY_EEEEENS4_13SM90_TMA_LOADENS4_14ComposedLayoutINS4_7SwizzleILi3ELi4ELi3EEENS4_18smem_ptr_flag_bitsILi16EEENSS_INS5_IJNSA_ILi8EEENSA_ILi64EEEEEENS5_IJS18_SB_EEEEEEEvNS4_8identityES11_S1C_vS1D_EENS_8epilogue10collective6detail29Sm90TmaWarpSpecializedAdapterINS1G_15DefaultEpilogueISH_SI_SI_NS1F_6thread17LinearCombinationISH_Li1EffLNS1K_9ScaleType4KindE0ELNS_15FloatRoundStyleE2ESH_EENS1_15EpilogueDefaultEEEEEvvEEEEvNT_6ParamsE,@function
        .size           _ZN7cutlass13device_kernelINS_4gemm6kernel13GemmUniversalIN4cute5tupleIJiiiiEEENS1_10collective13CollectiveMmaINS1_34MainloopSm90TmaGmmaWarpSpecializedILi3ENS5_IJNS4_1CILi1EEESB_SB_EEENS1_35KernelTmaWarpSpecializedCooperativeEEENS5_IJNSA_ILi128EEESF_SF_EEENS_6half_tENS5_IJlSB_lEEESH_SI_NS4_8TiledMMAINS4_8MMA_AtomIJNS4_4SM904GMMA26MMA_64x128x16_F32F16F16_SSILNSM_5MajorE0ELSO_0ELNSM_7ScaleInE1ELSP_1EEEEEENS4_6LayoutINS5_IJNSA_ILi2EEESB_SB_EEENS5_IJSB_NSA_ILi0EEESV_EEEEENS5_IJNS4_10UnderscoreESY_SY_EEEEENS4_13SM90_TMA_LOADENS4_14ComposedLayoutINS4_7SwizzleILi3ELi4ELi3EEENS4_18smem_ptr_flag_bitsILi16EEENSS_INS5_IJNSA_ILi8EEENSA_ILi64EEEEEENS5_IJS18_SB_EEEEEEEvNS4_8identityES11_S1C_vS1D_EENS_8epilogue10collective6detail29Sm90TmaWarpSpecializedAdapterINS1G_15DefaultEpilogueISH_SI_SI_NS1F_6thread17LinearCombinationISH_Li1EffLNS1K_9ScaleType4KindE0ELNS_15FloatRoundStyleE2ESH_EENS1_15EpilogueDefaultEEEEEvvEEEEvNT_6ParamsE,(.L_x_192 - _ZN7cutlass13device_kernelINS_4gemm6kernel13GemmUniversalIN4cute5tupleIJiiiiEEENS1_10collective13CollectiveMmaINS1_34MainloopSm90TmaGmmaWarpSpecializedILi3ENS5_IJNS4_1CILi1EEESB_SB_EEENS1_35KernelTmaWarpSpecializedCooperativeEEENS5_IJNSA_ILi128EEESF_SF_EEENS_6half_tENS5_IJlSB_lEEESH_SI_NS4_8TiledMMAINS4_8MMA_AtomIJNS4_4SM904GMMA26MMA_64x128x16_F32F16F16_SSILNSM_5MajorE0ELSO_0ELNSM_7ScaleInE1ELSP_1EEEEEENS4_6LayoutINS5_IJNSA_ILi2EEESB_SB_EEENS5_IJSB_NSA_ILi0EEESV_EEEEENS5_IJNS4_10UnderscoreESY_SY_EEEEENS4_13SM90_TMA_LOADENS4_14ComposedLayoutINS4_7SwizzleILi3ELi4ELi3EEENS4_18smem_ptr_flag_bitsILi16EEENSS_INS5_IJNSA_ILi8EEENSA_ILi64EEEEEENS5_IJS18_SB_EEEEEEEvNS4_8identityES11_S1C_vS1D_EENS_8epilogue10collective6detail29Sm90TmaWarpSpecializedAdapterINS1G_15DefaultEpilogueISH_SI_SI_NS1F_6thread17LinearCombinationISH_Li1EffLNS1K_9ScaleType4KindE0ELNS_15FloatRoundStyleE2ESH_EENS1_15EpilogueDefaultEEEEEvvEEEEvNT_6ParamsE)
        .other          _ZN7cutlass13device_kernelINS_4gemm6kernel13GemmUniversalIN4cute5tupleIJiiiiEEENS1_10collective13CollectiveMmaINS1_34MainloopSm90TmaGmmaWarpSpecializedILi3ENS5_IJNS4_1CILi1EEESB_SB_EEENS1_35KernelTmaWarpSpecializedCooperativeEEENS5_IJNSA_ILi128EEESF_SF_EEENS_6half_tENS5_IJlSB_lEEESH_SI_NS4_8TiledMMAINS4_8MMA_AtomIJNS4_4SM904GMMA26MMA_64x128x16_F32F16F16_SSILNSM_5MajorE0ELSO_0ELNSM_7ScaleInE1ELSP_1EEEEEENS4_6LayoutINS5_IJNSA_ILi2EEESB_SB_EEENS5_IJSB_NSA_ILi0EEESV_EEEEENS5_IJNS4_10UnderscoreESY_SY_EEEEENS4_13SM90_TMA_LOADENS4_14ComposedLayoutINS4_7SwizzleILi3ELi4ELi3EEENS4_18smem_ptr_flag_bitsILi16EEENSS_INS5_IJNSA_ILi8EEENSA_ILi64EEEEEENS5_IJS18_SB_EEEEEEEvNS4_8identityES11_S1C_vS1D_EENS_8epilogue10collective6detail29Sm90TmaWarpSpecializedAdapterINS1G_15DefaultEpilogueISH_SI_SI_NS1F_6thread17LinearCombinationISH_Li1EffLNS1K_9ScaleType4KindE0ELNS_15FloatRoundStyleE2ESH_EENS1_15EpilogueDefaultEEEEEvvEEEEvNT_6ParamsE,@"STO_CUDA_ENTRY STV_DEFAULT"
_ZN7cutlass13device_kernelINS_4gemm6kernel13GemmUniversalIN4cute5tupleIJiiiiEEENS1_10collective13CollectiveMmaINS1_34MainloopSm90TmaGmmaWarpSpecializedILi3ENS5_IJNS4_1CILi1EEESB_SB_EEENS1_35KernelTmaWarpSpecializedCooperativeEEENS5_IJNSA_ILi128EEESF_SF_EEENS_6half_tENS5_IJlSB_lEEESH_SI_NS4_8TiledMMAINS4_8MMA_AtomIJNS4_4SM904GMMA26MMA_64x128x16_F32F16F16_SSILNSM_5MajorE0ELSO_0ELNSM_7ScaleInE1ELSP_1EEEEEENS4_6LayoutINS5_IJNSA_ILi2EEESB_SB_EEENS5_IJSB_NSA_ILi0EEESV_EEEEENS5_IJNS4_10UnderscoreESY_SY_EEEEENS4_13SM90_TMA_LOADENS4_14ComposedLayoutINS4_7SwizzleILi3ELi4ELi3EEENS4_18smem_ptr_flag_bitsILi16EEENSS_INS5_IJNSA_ILi8EEENSA_ILi64EEEEEENS5_IJS18_SB_EEEEEEEvNS4_8identityES11_S1C_vS1D_EENS_8epilogue10collective6detail29Sm90TmaWarpSpecializedAdapterINS1G_15DefaultEpilogueISH_SI_SI_NS1F_6thread17LinearCombinationISH_Li1EffLNS1K_9ScaleType4KindE0ELNS_15FloatRoundStyleE2ESH_EENS1_15EpilogueDefaultEEEEEvvEEEEvNT_6ParamsE:
[----:B------:R-:W0:Y:S01]  /*0000*/  LDC R1, c[0x0][0x28] ;  /* 0x00000a00ff017b82 */ /* 0x000e220000000800 */
[----:B------:R-:W1:Y:S01]  /*0010*/  S2R R3, SR_TID.X ;  /* 0x0000000000037919 */ /* 0x000e620000002100 */
[----:B------:R-:W-:Y:S01]  /*0020*/  ELECT P0, URZ, PT ;  /* 0x00000000003f782f */ /* 0x000fe20003800000 */
[----:B------:R-:W-:Y:S01]  /*0030*/  BSSY B0, `(.L_x_0) ;  /* 0x000000f000007945 */ /* 0x000fe20003800000 */
[--C-:B-1----:R-:W-:Y:S02]  /*0040*/  SHF.R.U32.HI R0, RZ, 0x5, R3.reuse ;  /* 0x00000005ff007819 */ /* 0x102fe40000011603 */
[----:B------:R-:W-:-:S03]  /*0050*/  SHF.R.U32.HI R14, RZ, 0x7, R3 ;  /* 0x00000007ff0e7819 */ /* 0x000fc60000011603 */
[----:B------:R-:W1:Y:S04]  /*0060*/  SHFL.IDX PT, R4, R0, RZ, 0x1f ;  /* 0x00001fff00047589 */ /* 0x000e6800000e0000 */
[----:B------:R2:W3:Y:S01]  /*0070*/  SHFL.IDX PT, R10, R14, RZ, 0x1f ;  /* 0x00001fff0e0a7589 */ /* 0x0004e200000e0000 */
[----:B-1----:R-:W-:-:S13]  /*0080*/  ISETP.NE.OR P0, PT, R4, RZ, !P0 ;  /* 0x000000ff0400720c */ /* 0x002fda0004705670 */
[----:B0-23--:R-:W-:Y:S05]  /*0090*/  @P0 BRA `(.L_x_1) ;  /* 0x0000000000200947 */ /* 0x00dfea0003800000 */
[----:B------:R-:W-:Y:S02]  /*00a0*/  ULDC.64 UR4, c[0x0][0x198] ;  /* 0x0000660000047ab9 */ /* 0x000fe40000000a00 */
[----:B------:R-:W-:Y:S02]  /*00b0*/  UIADD3 UR6, UP0, UR4, 0xf0, URZ ;  /* 0x000000f004067890 */ /* 0x000fe4000ff1e03f */
[----:B------:R-:W-:Y:S02]  /*00c0*/  UIADD3 UR4, UP1, UR4, 0x1f0, URZ ;  /* 0x000001f004047890 */ /* 0x000fe4000ff3e03f */
[----:B------:R-:W-:Y:S02]  /*00d0*/  UIADD3.X UR7, URZ, UR5, URZ, UP0, !UPT ;  /* 0x000000053f077290 */ /* 0x000fe400087fe43f */
[----:B------:R-:W-:-:S07]  /*00e0*/  UIADD3.X UR5, URZ, UR5, URZ, UP1, !UPT ;  /* 0x000000053f057290 */ /* 0x000fce0008ffe43f */
[----:B------:R0:W-:Y:S02]  /*00f0*/  UTMACCTL.PF [UR6] ;  /* 0x00000000060079b9 */ /* 0x0001e40008040000 */
[----:B------:R0:W-:Y:S02]  /*0100*/  UTMACCTL.PF [UR4] ;  /* 0x00000000040079b9 */ /* 0x0001e40008040000 */
[----:B0-----:R-:W-:Y:S01]  /*0110*/  NOP ;  /* 0x0000000000007918 */ /* 0x001fe20000000000 */
.L_x_1:
[----:B------:R-:W-:Y:S05]  /*0120*/  BSYNC B0 ;  /* 0x0000000000007941 */ /* 0x000fea0003800000 */
.L_x_0:
[----:B------:R-:W0:Y:S02]  /*0130*/  SHFL.IDX PT, R2, R0, RZ, 0x1f ;  /* 0x00001fff00027589 */ /* 0x000e2400000e0000 */
[----:B0-----:R-:W-:-:S13]  /*0140*/  ISETP.NE.AND P0, PT, R2, RZ, PT ;  /* 0x000000ff0200720c */ /* 0x001fda0003f05270 */
[----:B------:R-:W-:Y:S05]  /*0150*/  @P0 BRA `(.L_x_2) ;  /* 0x0000000000500947 */ /* 0x000fea0003800000 */
[----:B------:R-:W0:Y:S01]  /*0160*/  S2UR UR8, SR_CgaCtaId ;  /* 0x00000000000879c3 */ /* 0x000e220000008800 */
[----:B------:R-:W-:Y:S01]  /*0170*/  UMOV UR4, 0x400 ;  /* 0x0000040000047882 */ /* 0x000fe20000000000 */
[----:B------:R-:W-:Y:S01]  /*0180*/  UMOV UR5, 0x1 ;  /* 0x0000000100057882 */ /* 0x000fe20000000000 */
[----:B------:R-:W-:Y:S01]  /*0190*/  UMOV UR6, 0x100 ;  /* 0x0000010000067882 */ /* 0x000fe20000000000 */
[----:B------:R-:W-:Y:S01]  /*01a0*/  ELECT P0, URZ, PT ;  /* 0x00000000003f782f */ /* 0x000fe20003800000 */
[----:B------:R-:W-:-:S04]  /*01b0*/  UIADD3 UR6, -UR6, 0x100000, URZ ;  /* 0x0010000006067890 */ /* 0x000fc8000fffe13f */
[----:B------:R-:W-:Y:S02]  /*01c0*/  USHF.L.U32 UR7, UR6, 0xb, URZ ;  /* 0x0000000b06077899 */ /* 0x000fe4000800063f */
[----:B------:R-:W-:Y:S02]  /*01d0*/  USHF.L.U32 UR6, UR6, 0x1, URZ ;  /* 0x0000000106067899 */ /* 0x000fe4000800063f */
[----:B0-----:R-:W-:Y:S02]  /*01e0*/  ULEA UR8, UR8, UR4, 0x18 ;  /* 0x0000000408087291 */ /* 0x001fe4000f8ec03f */
[----:B------:R-:W-:-:S04]  /*01f0*/  UIADD3 UR4, -UR5, 0x100000, URZ ;  /* 0x0010000005047890 */ /* 0x000fc8000fffe13f */
[----:B------:R-:W-:Y:S02]  /*0200*/  USHF.L.U32 UR5, UR4, 0xb, URZ ;  /* 0x0000000b04057899 */ /* 0x000fe4000800063f */
[----:B------:R-:W-:Y:S01]  /*0210*/  USHF.L.U32 UR4, UR4, 0x1, URZ ;  /* 0x0000000104047899 */ /* 0x000fe2000800063f */
[----:B------:R-:W0:Y:S11]  /*0220*/  FENCE.VIEW.ASYNC.S ;  /* 0x00000000000073c6 */ /* 0x000e360000000000 */
[----:B0-----:R0:W1:Y:S01]  /*0230*/  SYNCS.EXCH.64 URZ, [UR8], UR4 ;  /* 0x00000004083f75b2 */ /* 0x0010620008000100 */
[----:B------:R0:W2:Y:S01]  /*0240*/  SYNCS.EXCH.64 URZ, [UR8+0x18], UR6 ;  /* 0x00001806083f75b2 */ /* 0x0000a20008000100 */
[----:B------:R0:W3:Y:S01]  /*0250*/  SYNCS.EXCH.64 URZ, [UR8+0x8], UR4 ;  /* 0x00000804083f75b2 */ /* 0x0000e20008000100 */
[----:B------:R0:W4:Y:S01]  /*0260*/  SYNCS.EXCH.64 URZ, [UR8+0x20], UR6 ;  /* 0x00002006083f75b2 */ /* 0x0001220008000100 */
[----:B------:R0:W0:Y:S01]  /*0270*/  SYNCS.EXCH.64 URZ, [UR8+0x10], UR4 ;  /* 0x00001004083f75b2 */ /* 0x0000220008000100 */
[----:B------:R0:W0:Y:S01]  /*0280*/  SYNCS.EXCH.64 URZ, [UR8+0x28], UR6 ;  /* 0x00002806083f75b2 */ /* 0x0000220008000100 */
[----:B------:R-:W-:Y:S01]  /*0290*/  NOP ;  /* 0x0000000000007918 */ /* 0x000fe20000000000 */
.L_x_2:
[----:B------:R-:W5:Y:S01]  /*02a0*/  SHFL.IDX PT, R0, R0, RZ, 0x1f ;  /* 0x00001fff00007589 */ /* 0x000f6200000e0000 */
[----:B------:R-:W-:Y:S01]  /*02b0*/  ELECT P0, URZ, PT ;  /* 0x00000000003f782f */ /* 0x000fe20003800000 */
[----:B------:R-:W1:Y:S01]  /*02c0*/  LDC R2, c[0x0][0x65c] ;  /* 0x00019700ff027b82 */ /* 0x000e620000000800 */
[----:B------:R-:W-:Y:S01]  /*02d0*/  SHF.R.S32.HI R7, RZ, 0x1f, R4 ;  /* 0x0000001fff077819 */ /* 0x000fe20000011404 */
[----:B------:R-:W2:Y:S01]  /*02e0*/  S2R R5, SR_CTAID.Y ;  /* 0x0000000000057919 */ /* 0x000ea20000002600 */
[----:B0-----:R-:W-:Y:S01]  /*02f0*/  UMOV UR4, 0x20 ;  /* 0x0000002000047882 */ /* 0x001fe20000000000 */
[----:B------:R-:W-:Y:S01]  /*0300*/  NOP ;  /* 0x0000000000007918 */ /* 0x000fe20000000000 */
[----:B------:R-:W-:Y:S01]  /*0310*/  LEA.HI R7, R7, R4, RZ, 0x2 ;  /* 0x0000000407077211 */ /* 0x000fe200078f10ff */
[----:B------:R-:W0:Y:S01]  /*0320*/  S2R R6, SR_CTAID.X ;  /* 0x0000000000067919 */ /* 0x000e220000002500 */
[----:B------:R-:W-:Y:S01]  /*0330*/  ISETP.NE.AND P2, PT, R10, RZ, PT ;  /* 0x000000ff0a00720c */ /* 0x000fe20003f45270 */
[----:B------:R-:W-:Y:S01]  /*0340*/  NOP ;  /* 0x0000000000007918 */ /* 0x000fe20000000000 */
[----:B------:R-:W-:-:S02]  /*0350*/  LOP3.LUT R7, R7, 0xfffffffc, RZ, 0xc0, !PT ;  /* 0xfffffffc07077812 */ /* 0x000fc400078ec0ff */
[----:B-----5:R-:W-:Y:S02]  /*0360*/  ISETP.NE.OR P0, PT, R0, RZ, !P0 ;  /* 0x000000ff0000720c */ /* 0x020fe40004705670 */
[----:B-1----:R-:W-:-:S04]  /*0370*/  ISETP.NE.AND P3, PT, R2, 0x1, PT ;  /* 0x000000010200780c */ /* 0x002fc80003f65270 */
[----:B------:R-:W-:Y:S01]  /*0380*/  P2R R0, PR, RZ, 0x8 ;  /* 0x00000008ff007803 */ /* 0x000fe20000000000 */
[----:B------:R-:W-:Y:S01]  /*0390*/  IMAD.IADD R0, R4, 0x1, -R7 ;  /* 0x0000000104007824 */ /* 0x000fe200078e0a07 */
[----:B------:R-:W-:Y:S01]  /*03a0*/  LOP3.LUT R4, R3, 0x7f, RZ, 0xc0, !PT ;  /* 0x0000007f03047812 */ /* 0x000fe200078ec0ff */
[----:B------:R-:W-:-:S03]  /*03b0*/  IMAD.MOV.U32 R7, RZ, RZ, RZ ;  /* 0x000000ffff077224 */ /* 0x000fc600078e00ff */
[----:B------:R-:W-:Y:S01]  /*03c0*/  ISETP.NE.AND P1, PT, R0, 0x3, PT ;  /* 0x000000030000780c */ /* 0x000fe20003f25270 */
[----:B------:R-:W-:Y:S01]  /*03d0*/  VOTEU.ALL UP0, P0 ;  /* 0x00000000003f7886 */ /* 0x000fe20000000000 */
[----:B------:R-:W-:Y:S01]  /*03e0*/  VOTEU.ALL UP1, P0 ;  /* 0x00000000003f7886 */ /* 0x000fe20000020000 */
[----:B------:R-:W0:Y:S01]  /*03f0*/  @P3 LDC R17, c[0x0][0x10] ;  /* 0x00000400ff113b82 */ /* 0x000e220000000800 */
[----:B--2---:R-:W-:Y:S02]  /*0400*/  @P3 IMAD.MOV.U32 R8, RZ, RZ, R5 ;  /* 0x000000ffff083224 */ /* 0x004fe400078e0005 */
[----:B------:R-:W-:Y:S01]  /*0410*/  @!UP0 UMOV UR6, 0x400 ;  /* 0x0000040000068882 */ /* 0x000fe20000000000 */
[----:B------:R-:W-:-:S04]  /*0420*/  @!UP0 UIADD3 UR4, -UR4, 0x100000, URZ ;  /* 0x0010000004048890 */ /* 0x000fc8000fffe13f */
[----:B------:R-:W-:Y:S02]  /*0430*/  @!UP0 USHF.L.U32 UR5, UR4, 0xb, URZ ;  /* 0x0000000b04058899 */ /* 0x000fe4000800063f */
[----:B------:R-:W-:Y:S01]  /*0440*/  @!UP0 USHF.L.U32 UR4, UR4, 0x1, URZ ;  /* 0x0000000104048899 */ /* 0x000fe2000800063f */
[----:B------:R-:W-:Y:S01]  /*0450*/  @P3 IMAD.MOV.U32 R9, RZ, RZ, RZ ;  /* 0x000000ffff093224 */ /* 0x000fe200078e00ff */
[----:B------:R-:W1:Y:S08]  /*0460*/  @!UP0 S2UR UR7, SR_CgaCtaId ;  /* 0x00000000000789c3 */ /* 0x000e700000008800 */
[----:B------:R-:W2:Y:S01]  /*0470*/  @!P3 LDC R11, c[0x0][0xc] ;  /* 0x00000300ff0bbb82 */ /* 0x000ea20000000800 */
[----:B0-----:R-:W-:Y:S01]  /*0480*/  @P3 IMAD.WIDE.U32 R16, R6, R17, R8 ;  /* 0x0000001106103225 */ /* 0x001fe200078e0008 */
[----:B-1----:R-:W-:Y:S01]  /*0490*/  @!UP0 ULEA UR8, UR7, UR6, 0x18 ;  /* 0x0000000607088291 */ /* 0x002fe2000f8ec03f */
[----:B------:R-:W-:-:S02]  /*04a0*/  VOTEU.ALL UP0, P0 ;  /* 0x00000000003f7886 */ /* 0x000fc40000000000 */
[----:B------:R-:W-:Y:S01]  /*04b0*/  ULDC UR6, c[0x0][0xc] ;  /* 0x0000030000067ab9 */ /* 0x000fe20000000800 */
[----:B------:R-:W-:Y:S01]  /*04c0*/  ISETP.EQ.OR P0, PT, R0, RZ, !P1 ;  /* 0x000000ff0000720c */ /* 0x000fe20004f02670 */
[----:B------:R-:W-:-:S03]  /*04d0*/  ULDC UR7, c[0x0][0x10] ;  /* 0x0000040000077ab9 */ /* 0x000fc60000000800 */
[C---:B------:R-:W-:Y:S01]  /*04e0*/  ISETP.EQ.AND P0, PT, R10.reuse, RZ, P0 ;  /* 0x000000ff0a00720c */ /* 0x040fe20000702270 */
[----:B------:R-:W-:Y:S02]  /*04f0*/  VIADD R10, R10, 0xffffffff ;  /* 0xffffffff0a0a7836 */ /* 0x000fe40000000000 */
[----:B--2---:R-:W-:Y:S01]  /*0500*/  @!P3 IMAD.WIDE.U32 R8, R11, R5, R6 ;  /* 0x000000050b08b225 */ /* 0x004fe200078e0006 */
[----:B------:R-:W0:Y:S02]  /*0510*/  FENCE.VIEW.ASYNC.S ;  /* 0x00000000000073c6 */ /* 0x000e240000000000 */
[----:B0-----:R-:W3:Y:S01]  /*0520*/  @!UP0 SYNCS.EXCH.64 URZ, [UR8+0x40], UR4 ;  /* 0x00004004083f85b2 */ /* 0x001ee20008000100 */
[----:B------:R-:W-:Y:S01]  /*0530*/  SEL R18, RZ, 0x1, !P0 ;  /* 0x00000001ff127807 */ /* 0x000fe20004000000 */
[----:B------:R-:W-:Y:S01]  /*0540*/  @P3 IMAD.MOV.U32 R11, RZ, RZ, RZ ;  /* 0x000000ffff0b3224 */ /* 0x000fe200078e00ff */
[----:B------:R-:W-:Y:S01]  /*0550*/  ISETP.GE.U32.AND P1, PT, R10, 0x2, PT ;  /* 0x000000020a00780c */ /* 0x000fe20003f26070 */
[----:B------:R-:W-:-:S02]  /*0560*/  @!P3 IMAD.MOV.U32 R16, RZ, RZ, R8 ;  /* 0x000000ffff10b224 */ /* 0x000fc400078e0008 */
[----:B------:R-:W-:Y:S01]  /*0570*/  @P3 IMAD.IADD R17, R17, 0x1, R11 ;  /* 0x0000000111113824 */ /* 0x000fe200078e020b */
[----:B------:R-:W-:Y:S01]  /*0580*/  SEL R18, R18, 0x2, P1 ;  /* 0x0000000212127807 */ /* 0x000fe20000800000 */
[----:B------:R-:W-:Y:S01]  /*0590*/  @!P3 IMAD.MOV.U32 R17, RZ, RZ, R9 ;  /* 0x000000ffff11b224 */ /* 0x000fe200078e0009 */
[----:B------:R0:W3:Y:S01]  /*05a0*/  @!UP1 SYNCS.EXCH.64 URZ, [UR8+0x48], UR4 ;  /* 0x00004804083f95b2 */ /* 0x0000e20008000100 */
[----:B------:R-:W-:Y:S01]  /*05b0*/  NOP ;  /* 0x0000000000007918 */ /* 0x000fe20000000000 */
[----:B0-----:R-:W-:-:S03]  /*05c0*/  UIMAD.WIDE.U32 UR4, UR6, UR7, URZ ;  /* 0x00000007060472a5 */ /* 0x001fc6000f8e003f */
[----:B------:R-:W-:Y:S02]  /*05d0*/  ULDC UR6, c[0x0][0x14] ;  /* 0x0000050000067ab9 */ /* 0x000fe40000000800 */
[----:B------:R-:W-:Y:S02]  /*05e0*/  UIMAD.WIDE.U32 UR38, UR4, UR6, URZ ;  /* 0x00000006042672a5 */ /* 0x000fe4000f8e003f */
[----:B------:R-:W-:-:S04]  /*05f0*/  UIMAD UR41, UR5, UR6, URZ ;  /* 0x00000006052972a4 */ /* 0x000fc8000f8e023f */
[----:B------:R-:W-:Y:S01]  /*0600*/  UIADD3 UR41, UR39, UR41, URZ ;  /* 0x0000002927297290 */ /* 0x000fe2000fffe03f */
[----:B---34-:R-:W-:Y:S06]  /*0610*/  BAR.SYNC.DEFER_BLOCKING 0x0 ;  /* 0x0000000000007b1d */ /* 0x018fec0000010000 */
[----:B------:R-:W-:Y:S05]  /*0620*/  @!P2 BRA `(.L_x_3) ;  /* 0x000000600090a947 */ /* 0x000fea0003800000 */
[----:B------:R-:W-:-:S13]  /*0630*/  ISETP.GT.U32.AND P0, PT, R10, 0x1, PT ;  /* 0x000000010a00780c */ /* 0x000fda0003f04070 */
[----:B------:R-:W-:Y:S05]  /*0640*/  @P0 EXIT ;  /* 0x000000000000094d */ /* 0x000fea0003800000 */
[----:B------:R-:W-:Y:S01]  /*0650*/  ULDC.64 UR4, c[0x0][0x650] ;  /* 0x0001940000047ab9 */ /* 0x000fe20000000a00 */
[----:B------:R-:W-:Y:S01]  /*0660*/  PRMT R0, RZ, 0x7610, R0 ;  /* 0x00007610ff007816 */ /* 0x000fe20000000000 */
[----:B------:R-:W-:Y:S01]  /*0670*/  IMAD.MOV.U32 R101, RZ, RZ, -0x1 ;  /* 0xffffffffff657424 */ /* 0x000fe200078e00ff */
[----:B------:R-:W-:Y:S01]  /*0680*/  ISETP.GE.U32.AND P0, PT, R16, UR4, PT ;  /* 0x0000000410007c0c */ /* 0x000fe2000bf06070 */
[----:B------:R-:W-:Y:S02]  /*0690*/  IMAD.MOV.U32 R100, RZ, RZ, -0x1 ;  /* 0xffffffffff647424 */ /* 0x000fe400078e00ff */
[----:B------:R-:W-:Y:S01]  /*06a0*/  IMAD.MOV.U32 R99, RZ, RZ, -0x1 ;  /* 0xffffffffff637424 */ /* 0x000fe200078e00ff */
[----:B------:R-:W-:-:S13]  /*06b0*/  ISETP.GE.U32.AND.EX P0, PT, R17, UR5, PT, P0 ;  /* 0x0000000511007c0c */ /* 0x000fda000bf06100 */
[----:B------:R-:W-:Y:S05]  /*06c0*/  @P0 BRA `(.L_x_4) ;  /* 0x0000000400540947 */ /* 0x000fea0003800000 */
[----:B------:R-:W0:Y:S01]  /*06d0*/  LDC.64 R20, c[0x0][0x628] ;  /* 0x00018a00ff147b82 */ /* 0x000e220000000a00 */
[----:B------:R-:W-:Y:S02]  /*06e0*/  IMAD.MOV.U32 R8, RZ, RZ, R16 ;  /* 0x000000ffff087224 */ /* 0x000fe400078e0010 */
[----:B------:R-:W-:-:S05]  /*06f0*/  IMAD.MOV.U32 R9, RZ, RZ, R17 ;  /* 0x000000ffff097224 */ /* 0x000fca00078e0011 */
[----:B------:R-:W1:Y:S08]  /*0700*/  LDC R0, c[0x0][0x630] ;  /* 0x00018c00ff007b82 */ /* 0x000e700000000800 */
[----:B------:R-:W2:Y:S01]  /*0710*/  LDC.64 R22, c[0x0][0x620] ;  /* 0x00018800ff167b82 */ /* 0x000ea20000000a00 */
[----:B0-----:R-:W-:-:S04]  /*0720*/  ISETP.NE.U32.AND P0, PT, R20, RZ, PT ;  /* 0x000000ff1400720c */ /* 0x001fc80003f05070 */
[----:B------:R-:W-:-:S13]  /*0730*/  ISETP.NE.AND.EX P0, PT, R21, RZ, PT, P0 ;  /* 0x000000ff1500720c */ /* 0x000fda0003f05300 */
[----:B-12---:R-:W-:Y:S05]  /*0740*/  @!P0 BRA `(.L_x_5) ;  /* 0x0000000000288947 */ /* 0x006fea0003800000 */
[----:B------:R-:W0:Y:S02]  /*0750*/  LDC R13, c[0x0][0x634] ;  /* 0x00018d00ff0d7b82 */ /* 0x000e240000000800 */
[----:B0-----:R-:W-:-:S05]  /*0760*/  IADD3 R13, P0, R16, R13, RZ ;  /* 0x0000000d100d7210 */ /* 0x001fca0007f1e0ff */
[----:B------:R-:W-:-:S04]  /*0770*/  IMAD.X R15, RZ, RZ, R17, P0 ;  /* 0x000000ffff0f7224 */ /* 0x000fc800000e0611 */
[----:B------:R-:W-:-:S04]  /*0780*/  IMAD.WIDE.U32 R8, R15, R20, RZ ;  /* 0x000000140f087225 */ /* 0x000fc800078e00ff */
[----:B------:R-:W-:-:S04]  /*0790*/  IMAD.WIDE.U32 R10, P0, R13, R21, R8 ;  /* 0x000000150d0a7225 */ /* 0x000fc80007800008 */
[----:B------:R-:W-:-:S04]  /*07a0*/  IMAD.WIDE.U32 R8, R13, R20, RZ ;  /* 0x000000140d087225 */ /* 0x000fc800078e00ff */
[----:B------:R-:W-:Y:S01]  /*07b0*/  IMAD.X R13, RZ, RZ, RZ, P0 ;  /* 0x000000ffff0d7224 */ /* 0x000fe200000e06ff */
[----:B------:R-:W-:Y:S01]  /*07c0*/  IADD3 RZ, P0, R9, R10, RZ ;  /* 0x0000000a09ff7210 */ /* 0x000fe20007f1e0ff */
[----:B------:R-:W-:-:S04]  /*07d0*/  IMAD.MOV.U32 R12, RZ, RZ, R11 ;  /* 0x000000ffff0c7224 */ /* 0x000fc800078e000b */
[----:B------:R-:W-:-:S08]  /*07e0*/  IMAD.WIDE.U32.X R8, R15, R21, R12, P0 ;  /* 0x000000150f087225 */ /* 0x000fd000000e040c */
.L_x_5:
[-CC-:B------:R-:W-:Y:S01]  /*07f0*/  SHF.R.U64 R99, R8, R0.reuse, R9.reuse ;  /* 0x0000000008637219 */ /* 0x180fe20000001209 */
[----:B------:R-:W0:Y:S01]  /*0800*/  LDC R12, c[0x0][0x618] ;  /* 0x00018600ff0c7b82 */ /* 0x000e220000000800 */
[----:B------:R-:W-:Y:S01]  /*0810*/  SHF.R.U32.HI R7, RZ, R0, R9 ;  /* 0x00000000ff077219 */ /* 0x000fe20000011609 */
[----:B------:R-:W-:Y:S01]  /*0820*/  ULDC UR4, c[0x0][0x150] ;  /* 0x0000540000047ab9 */ /* 0x000fe20000000800 */
[----:B------:R-:W-:Y:S02]  /*0830*/  IADD3 R11, P0, RZ, -R99, RZ ;  /* 0x80000063ff0b7210 */ /* 0x000fe40007f1e0ff */
[----:B------:R-:W-:-:S03]  /*0840*/  I2FP.F32.U32 R0, R6 ;  /* 0x0000000600007245 */ /* 0x000fc60000201000 */
[----:B------:R-:W1:Y:S01]  /*0850*/  LDC.64 R30, c[0x0][0x640] ;  /* 0x00019000ff1e7b82 */ /* 0x000e620000000a00 */
[----:B------:R-:W-:Y:S02]  /*0860*/  IMAD.X R13, RZ, RZ, ~R7, P0 ;  /* 0x000000ffff0d7224 */ /* 0x000fe400000e0e07 */
[----:B------:R-:W-:Y:S01]  /*0870*/  FMUL R0, R0, UR4 ;  /* 0x0000000400007c20 */ /* 0x000fe20008400000 */
[----:B------:R-:W-:Y:S01]  /*0880*/  IMAD.WIDE.U32 R8, R11, R22, R16 ;  /* 0x000000160b087225 */ /* 0x000fe200078e0010 */
[----:B------:R-:W-:-:S03]  /*0890*/  ULDC UR4, c[0x0][0x154] ;  /* 0x0000550000047ab9 */ /* 0x000fc60000000800 */
[----:B------:R-:W-:Y:S01]  /*08a0*/  IMAD R10, R13, R22, RZ ;  /* 0x000000160d0a7224 */ /* 0x000fe200078e02ff */
[----:B------:R-:W2:Y:S01]  /*08b0*/  LDC R7, c[0x0][0x144] ;  /* 0x00005100ff077b82 */ /* 0x000ea20000000800 */
[----:B------:R-:W3:Y:S02]  /*08c0*/  F2I.U32.TRUNC.NTZ R0, R0 ;  /* 0x0000000000007305 */ /* 0x000ee4000020f000 */
[----:B------:R-:W-:-:S04]  /*08d0*/  IMAD R11, R11, R23, R10 ;  /* 0x000000170b0b7224 */ /* 0x000fc800078e020a */
[----:B------:R-:W-:Y:S01]  /*08e0*/  IMAD.IADD R9, R9, 0x1, R11 ;  /* 0x0000000109097824 */ /* 0x000fe200078e020b */
[----:B------:R-:W4:Y:S01]  /*08f0*/  LDC R24, c[0x0][0x608] ;  /* 0x00018200ff187b82 */ /* 0x000f220000000800 */
[----:B------:R-:W-:-:S03]  /*0900*/  IMAD.MOV.U32 R11, RZ, RZ, -0x1 ;  /* 0xffffffffff0b7424 */ /* 0x000fc600078e00ff */
[-CC-:B0-----:R-:W-:Y:S02]  /*0910*/  SHF.R.U64 R22, R8, R12.reuse, R9.reuse ;  /* 0x0000000c08167219 */ /* 0x181fe40000001209 */
[----:B------:R-:W-:Y:S02]  /*0920*/  I2FP.F32.U32 R8, R5 ;  /* 0x0000000500087245 */ /* 0x000fe40000201000 */
[----:B------:R-:W0:Y:S01]  /*0930*/  LDC R28, c[0x0][0x658] ;  /* 0x00019600ff1c7b82 */ /* 0x000e220000000800 */
[----:B-1----:R-:W-:Y:S01]  /*0940*/  ISETP.NE.U32.AND P0, PT, R30, RZ, PT ;  /* 0x000000ff1e00720c */ /* 0x002fe20003f05070 */
[----:B---3--:R-:W-:Y:S02]  /*0950*/  IMAD.MOV R10, RZ, RZ, -R0 ;  /* 0x000000ffff0a7224 */ /* 0x008fe400078e0a00 */
[----:B------:R-:W-:Y:S01]  /*0960*/  FMUL R8, R8, UR4 ;  /* 0x0000000408087c20 */ /* 0x000fe20008400000 */
[----:B------:R-:W-:Y:S02]  /*0970*/  SHF.R.U32.HI R9, RZ, R12, R9 ;  /* 0x0000000cff097219 */ /* 0x000fe40000011609 */
[----:B------:R-:W-:Y:S01]  /*0980*/  ISETP.NE.AND.EX P0, PT, R31, RZ, PT, P0 ;  /* 0x000000ff1f00720c */ /* 0x000fe20003f05300 */
[----:B------:R1:W3:Y:S01]  /*0990*/  F2I.U32.TRUNC.NTZ R15, R8 ;  /* 0x00000008000f7305 */ /* 0x0002e2000020f000 */
[----:B------:R-:W1:Y:S01]  /*09a0*/  LDC R20, c[0x0][0x148] ;  /* 0x00005200ff147b82 */ /* 0x000e620000000800 */
[----:B--2---:R-:W-:-:S07]  /*09b0*/  IMAD R0, R7, R10, R6 ;  /* 0x0000000a07007224 */ /* 0x004fce00078e0206 */
[----:B------:R-:W2:Y:S01]  /*09c0*/  LDC R26, c[0x0][0x600] ;  /* 0x00018000ff1a7b82 */ /* 0x000ea20000000800 */
[-CC-:B----4-:R-:W-:Y:S02]  /*09d0*/  SHF.R.U64 R32, R22, R24.reuse, R9.reuse ;  /* 0x0000001816207219 */ /* 0x190fe40000001209 */
[----:B------:R-:W-:Y:S01]  /*09e0*/  SHF.R.U32.HI R7, RZ, R24, R9 ;  /* 0x00000018ff077219 */ /* 0x000fe20000011609 */
[----:B------:R-:W-:-:S04]  /*09f0*/  IMAD.MOV.U32 R9, RZ, RZ, 0x1 ;  /* 0x00000001ff097424 */ /* 0x000fc800078e00ff */
[----:B------:R-:W4:Y:S01]  /*0a00*/  LDC R21, c[0x0][0x648] ;  /* 0x00019200ff157b82 */ /* 0x000f220000000800 */
[-C--:B0-----:R-:W-:Y:S02]  /*0a10*/  SHF.L.U32 R6, R11, R28.reuse, RZ ;  /* 0x0000001c0b067219 */ /* 0x081fe400000006ff */
[--C-:B------:R-:W-:Y:S02]  /*0a20*/  SHF.R.U64 R24, R32, R28, R7.reuse ;  /* 0x0000001c20187219 */ /* 0x100fe40000001207 */
[----:B------:R-:W-:Y:S02]  /*0a30*/  LOP3.LUT R13, RZ, R6, RZ, 0x33, !PT ;  /* 0x00000006ff0d7212 */ /* 0x000fe400078e33ff */
[-C--:B------:R-:W-:Y:S01]  /*0a40*/  SHF.R.U32.HI R7, RZ, R28.reuse, R7 ;  /* 0x0000001cff077219 */ /* 0x080fe20000011607 */
[----:B------:R-:W0:Y:S01]  /*0a50*/  LDC R23, c[0x0][0x638] ;  /* 0x00018e00ff177b82 */ /* 0x000e220000000800 */
[----:B------:R-:W-:Y:S01]  /*0a60*/  SHF.L.U32 R12, R9, R28, RZ ;  /* 0x0000001c090c7219 */ /* 0x000fe200000006ff */
[----:B------:R-:W-:-:S06]  /*0a70*/  IMAD.MOV.U32 R6, RZ, RZ, R24 ;  /* 0x000000ffff067224 */ /* 0x000fcc00078e0018 */
[----:B------:R-:W0:Y:S01]  /*0a80*/  LDC R101, c[0x0][0x610] ;  /* 0x00018400ff657b82 */ /* 0x000e220000000800 */
[----:B-1-3--:R-:W-:Y:S05]  /*0a90*/  @!P0 BRA `(.L_x_6) ;  /* 0x0000000000288947 */ /* 0x00afea0003800000 */
[----:B------:R-:W1:Y:S02]  /*0aa0*/  LDC R11, c[0x0][0x64c] ;  /* 0x00019300ff0b7b82 */ /* 0x000e640000000800 */
[----:B-1----:R-:W-:-:S05]  /*0ab0*/  IADD3 R11, P0, R24, R11, RZ ;  /* 0x0000000b180b7210 */ /* 0x002fca0007f1e0ff */
        /* <DEDUP_REMOVED lines=8> */
.L_x_6:
[----:B----4-:R-:W-:Y:S01]  /*0b40*/  SHF.R.U64 R6, R6, R21, R7 ;  /* 0x0000001506067219 */ /* 0x010fe20000001207 */
[----:B--2---:R-:W-:Y:S01]  /*0b50*/  VIADD R7, R26, 0xffffffff ;  /* 0xffffffff1a077836 */ /* 0x004fe20000000000 */
[----:B------:R-:W-:Y:S01]  /*0b60*/  LOP3.LUT R13, R32, R13, RZ, 0xc0, !PT ;  /* 0x0000000d200d7212 */ /* 0x000fe200078ec0ff */
[----:B------:R-:W-:Y:S02]  /*0b70*/  IMAD.MOV R15, RZ, RZ, -R15 ;  /* 0x000000ffff0f7224 */ /* 0x000fe400078e0a0f */
[----:B------:R-:W-:Y:S02]  /*0b80*/  IMAD.MOV R8, RZ, RZ, -R6 ;  /* 0x000000ffff087224 */ /* 0x000fe400078e0a06 */
[----:B------:R-:W-:Y:S01]  /*0b90*/  IMAD R13, R12, R6, R13 ;  /* 0x000000060c0d7224 */ /* 0x000fe200078e020d */
[----:B------:R-:W-:Y:S01]  /*0ba0*/  LOP3.LUT R6, R22, R7, RZ, 0xc0, !PT ;  /* 0x0000000716067212 */ /* 0x000fe200078ec0ff */
[----:B------:R-:W-:Y:S02]  /*0bb0*/  @P3 IMAD R0, R20, R15, R5 ;  /* 0x0000000f14003224 */ /* 0x000fe400078e0205 */
[----:B0-----:R-:W-:-:S02]  /*0bc0*/  IMAD R5, R8, R23, R24 ;  /* 0x0000001708057224 */ /* 0x001fc400078e0218 */
[----:B------:R-:W-:Y:S02]  /*0bd0*/  IMAD R101, R13, R101, R0 ;  /* 0x000000650d657224 */ /* 0x000fe400078e0200 */
[----:B------:R-:W-:Y:S02]  /*0be0*/  IMAD R6, R5, R26, R6 ;  /* 0x0000001a05067224 */ /* 0x000fe400078e0206 */
[----:B------:R-:W-:-:S03]  /*0bf0*/  IMAD.MOV.U32 R0, RZ, RZ, 0x1 ;  /* 0x00000001ff007424 */ /* 0x000fc600078e00ff */
[----:B------:R-:W-:Y:S02]  /*0c00*/  SEL R100, R6, R101, !P3 ;  /* 0x0000006506647207 */ /* 0x000fe40005800000 */
[----:B------:R-:W-:-:S07]  /*0c10*/  SEL R101, R101, R6, !P3 ;  /* 0x0000000665657207 */ /* 0x000fce0005800000 */
.L_x_4:
[----:B------:R-:W-:-:S08]  /*0c20*/  NOP ;  /* 0x0000000000007918 */ /* 0x000fd00000000000 */
[----:B------:R-:W0:Y:S02]  /*0c30*/  USETMAXREG.TRY_ALLOC.CTAPOOL UP0, 0xe8 ;  /* 0x000000e8000079c8 */ /* 0x000e240008000600 */
[----:B0-----:R-:W-:-:S13]  /*0c40*/  PLOP3.LUT P0, PT, PT, PT, UP0, 0x80, 0x0 ;  /* 0x000000000000781c */ /* 0x001fda0003f0f008 */
[----:B------:R-:W-:Y:S05]  /*0c50*/  @!P0 BRA `(.L_x_4) ;  /* 0xfffffffc00f08947 */ /* 0x000fea000383ffff */
[----:B------:R-:W-:Y:S01]  /*0c60*/  ULDC.64 UR4, c[0x0][0x598] ;  /* 0x0001660000047ab9 */ /* 0x000fe20000000a00 */
[----:B------:R-:W-:Y:S01]  /*0c70*/  ULDC.64 UR36, c[0x0][0x208] ;  /* 0x0000820000247ab9 */ /* 0x000fe20000000a00 */
[----:B------:R-:W-:-:S04]  /*0c80*/  ISETP.NE.U32.AND P0, PT, RZ, UR4, PT ;  /* 0x00000004ff007c0c */ /* 0x000fc8000bf05070 */
[----:B------:R-:W-:-:S13]  /*0c90*/  ISETP.NE.AND.EX P0, PT, RZ, UR5, PT, P0 ;  /* 0x00000005ff007c0c */ /* 0x000fda000bf05300 */
[----:B------:R-:W-:Y:S05]  /*0ca0*/  @!P0 BRA `(.L_x_7) ;  /* 0x00000000001c8947 */ /* 0x000fea0003800000 */
[----:B------:R-:W0:Y:S02]  /*0cb0*/  LDC.64 R6, c[0x0][0x598] ;  /* 0x00016600ff067b82 */ /* 0x000e240000000a00 */
[----:B0-----:R-:W2:Y:S02]  /*0cc0*/  LDG.E.64 R6, desc[UR36][R6.64] ;  /* 0x0000002406067981 */ /* 0x001ea4000c1e1b00 */
[----:B--2---:R-:W-:-:S04]  /*0cd0*/  ISETP.NE.U32.AND P0, PT, R6, RZ, PT ;  /* 0x000000ff0600720c */ /* 0x004fc80003f05070 */
[----:B------:R-:W-:-:S13]  /*0ce0*/  ISETP.NE.AND.EX P0, PT, R7, RZ, PT, P0 ;  /* 0x000000ff0700720c */ /* 0x000fda0003f05300 */
[----:B------:R-:W-:Y:S05]  /*0cf0*/  @!P0 BRA `(.L_x_7) ;  /* 0x0000000000088947 */ /* 0x000fea0003800000 */
[----:B------:R0:W5:Y:S01]  /*0d00*/  LD.E R19, desc[UR36][R6.64] ;  /* 0x0000002406137980 */ /* 0x000162000c101900 */
[----:B------:R-:W-:Y:S05]  /*0d10*/  BRA `(.L_x_8) ;  /* 0x0000000000247947 */ /* 0x000fea0003800000 */
.L_x_7:
[----:B------:R-:W-:Y:S02]  /*0d20*/  ULDC.64 UR4, c[0x0][0x588] ;  /* 0x0001620000047ab9 */ /* 0x000fe40000000a00 */
[----:B------:R-:W-:-:S04]  /*0d30*/  ISETP.NE.U32.AND P0, PT, RZ, UR4, PT ;  /* 0x00000004ff007c0c */ /* 0x000fc8000bf05070 */
[----:B------:R-:W-:-:S13]  /*0d40*/  ISETP.NE.AND.EX P0, PT, RZ, UR5, PT, P0 ;  /* 0x00000005ff007c0c */ /* 0x000fda000bf05300 */
[----:B------:R-:W-:Y:S05]  /*0d50*/  @!P0 BRA `(.L_x_9) ;  /* 0x00000000000c8947 */ /* 0x000fea0003800000 */
[----:B------:R-:W0:Y:S02]  /*0d60*/  LDC.64 R6, c[0x0][0x588] ;  /* 0x00016200ff067b82 */ /* 0x000e240000000a00 */
[----:B0-----:R1:W5:Y:S01]  /*0d70*/  LDG.E R19, desc[UR36][R6.64] ;  /* 0x0000002406137981 */ /* 0x001362000c1e1900 */
[----:B------:R-:W-:Y:S05]  /*0d80*/  BRA `(.L_x_8) ;  /* 0x0000000000087947 */ /* 0x000fea0003800000 */
.L_x_9:
[----:B------:R-:W-:Y:S02]  /*0d90*/  ULDC UR4, c[0x0][0x580] ;  /* 0x0001600000047ab9 */ /* 0x000fe40000000800 */
[----:B------:R-:W-:-:S07]  /*0da0*/  IMAD.U32 R19, RZ, RZ, UR4 ;  /* 0x00000004ff137e24 */ /* 0x000fce000f8e00ff */
.L_x_8:
[----:B------:R-:W-:Y:S02]  /*0db0*/  ULDC.64 UR4, c[0x0][0x5a0] ;  /* 0x0001680000047ab9 */ /* 0x000fe40000000a00 */
[----:B------:R-:W-:-:S04]  /*0dc0*/  ISETP.NE.U32.AND P0, PT, RZ, UR4, PT ;  /* 0x00000004ff007c0c */ /* 0x000fc8000bf05070 */
[----:B------:R-:W-:-:S13]  /*0dd0*/  ISETP.NE.AND.EX P0, PT, RZ, UR5, PT, P0 ;  /* 0x00000005ff007c0c */ /* 0x000fda000bf05300 */
[----:B------:R-:W-:Y:S05]  /*0de0*/  @!P0 BRA `(.L_x_10) ;  /* 0x00000000001c8947 */ /* 0x000fea0003800000 */
[----:B01----:R-:W0:Y:S02]  /*0df0*/  LDC.64 R6, c[0x0][0x5a0] ;  /* 0x00016800ff067b82 */ /* 0x003e240000000a00 */
[----:B0-----:R-:W2:Y:S02]  /*0e00*/  LDG.E.64 R6, desc[UR36][R6.64] ;  /* 0x0000002406067981 */ /* 0x001ea4000c1e1b00 */
[----:B--2---:R-:W-:-:S04]  /*0e10*/  ISETP.NE.U32.AND P0, PT, R6, RZ, PT ;  /* 0x000000ff0600720c */ /* 0x004fc80003f05070 */
[----:B------:R-:W-:-:S13]  /*0e20*/  ISETP.NE.AND.EX P0, PT, R7, RZ, PT, P0 ;  /* 0x000000ff0700720c */ /* 0x000fda0003f05300 */
[----:B------:R-:W-:Y:S05]  /*0e30*/  @!P0 BRA `(.L_x_10) ;  /* 0x0000000000088947 */ /* 0x000fea0003800000 */
[----:B------:R0:W5:Y:S01]  /*0e40*/  LD.E R88, desc[UR36][R6.64] ;  /* 0x0000002406587980 */ /* 0x000162000c101900 */
[----:B------:R-:W-:Y:S05]  /*0e50*/  BRA `(.L_x_11) ;  /* 0x0000000000247947 */ /* 0x000fea0003800000 */
.L_x_10:
[----:B------:R-:W-:Y:S02]  /*0e60*/  ULDC.64 UR4, c[0x0][0x590] ;  /* 0x0001640000047ab9 */ /* 0x000fe40000000a00 */
[----:B------:R-:W-:-:S04]  /*0e70*/  ISETP.NE.U32.AND P0, PT, RZ, UR4, PT ;  /* 0x00000004ff007c0c */ /* 0x000fc8000bf05070 */
[----:B------:R-:W-:-:S13]  /*0e80*/  ISETP.NE.AND.EX P0, PT, RZ, UR5, PT, P0 ;  /* 0x00000005ff007c0c */ /* 0x000fda000bf05300 */
[----:B------:R-:W-:Y:S05]  /*0e90*/  @!P0 BRA `(.L_x_12) ;  /* 0x00000000000c8947 */ /* 0x000fea0003800000 */
[----:B------:R-:W2:Y:S02]  /*0ea0*/  LDC.64 R88, c[0x0][0x590] ;  /* 0x00016400ff587b82 */ /* 0x000ea40000000a00 */
[----:B--2---:R2:W5:Y:S01]  /*0eb0*/  LDG.E R88, desc[UR36][R88.64] ;  /* 0x0000002458587981 */ /* 0x004562000c1e1900 */
[----:B------:R-:W-:Y:S05]  /*0ec0*/  BRA `(.L_x_11) ;  /* 0x0000000000087947 */ /* 0x000fea0003800000 */
.L_x_12:
[----:B------:R-:W-:Y:S02]  /*0ed0*/  ULDC UR4, c[0x0][0x584] ;  /* 0x0001610000047ab9 */ /* 0x000fe40000000800 */
[----:B------:R-:W-:-:S07]  /*0ee0*/  IMAD.U32 R88, RZ, RZ, UR4 ;  /* 0x00000004ff587e24 */ /* 0x000fce000f8e00ff */
.L_x_11:
[----:B------:R-:W-:-:S13]  /*0ef0*/  LOP3.LUT P0, RZ, R0, 0xff, RZ, 0xc0, !PT ;  /* 0x000000ff00ff7812 */ /* 0x000fda000780c0ff */
[----:B------:R-:W-:Y:S05]  /*0f00*/  @!P0 EXIT ;  /* 0x000000000000894d */ /* 0x000fea0003800000 */
[----:B------:R-:W3:Y:S01]  /*0f10*/  LDC R90, c[0x0][0x658] ;  /* 0x00019600ff5a7b82 */ /* 0x000ee20000000800 */
[----:B------:R-:W-:Y:S01]  /*0f20*/  ULDC.64 UR6, c[0x0][0x288] ;  /* 0x0000a20000067ab9 */ /* 0x000fe20000000a00 */
[----:B------:R-:W-:Y:S01]  /*0f30*/  LOP3.LUT R14, R14, 0x1, RZ, 0xc0, !PT ;  /* 0x000000010e0e7812 */ /* 0x000fe200078ec0ff */
[----:B------:R-:W-:Y:S01]  /*0f40*/  UIADD3 UR4, UR7, 0x7f, URZ ;  /* 0x0000007f07047890 */ /* 0x000fe2000fffe03f */
[----:B------:R-:W-:Y:S01]  /*0f50*/  SHF.R.U32.HI R0, RZ, 0x2, R3 ;  /* 0x00000002ff007819 */ /* 0x000fe20000011603 */
[----:B01----:R-:W-:Y:S01]  /*0f60*/  IMAD.MOV.U32 R7, RZ, RZ, -0x1 ;  /* 0xffffffffff077424 */ /* 0x003fe200078e00ff */
[----:B------:R-:W-:Y:S01]  /*0f70*/  SHF.R.U32.HI R4, RZ, 0x1, R4 ;  /* 0x00000001ff047819 */ /* 0x000fe20000011604 */
[----:B------:R-:W-:Y:S01]  /*0f80*/  USHF.R.S32.HI UR5, URZ, 0x1f, UR4 ;  /* 0x0000001f3f057899 */ /* 0x000fe20008011404 */
[----:B------:R-:W0:Y:S01]  /*0f90*/  LDC.64 R92, c[0x0][0x5c8] ;  /* 0x00017200ff5c7b82 */ /* 0x000e220000000a00 */
[----:B------:R-:W-:Y:S01]  /*0fa0*/  IMAD.SHL.U32 R5, R14, 0x40, RZ ;  /* 0x000000400e057824 */ /* 0x000fe200078e00ff */
[----:B------:R-:W-:Y:S01]  /*0fb0*/  LOP3.LUT R0, R0, 0x7, RZ, 0xc0, !PT ;  /* 0x0000000700007812 */ /* 0x000fe200078ec0ff */
[----:B------:R-:W-:Y:S01]  /*0fc0*/  ULEA.HI UR5, UR5, UR4, URZ, 0x7 ;  /* 0x0000000405057291 */ /* 0x000fe2000f8f383f */
[----:B------:R-:W-:Y:S01]  /*0fd0*/  LOP3.LUT R23, R4, 0x30, RZ, 0xc0, !PT ;  /* 0x0000003004177812 */ /* 0x000fe200078ec0ff */
[----:B------:R-:W-:Y:S01]  /*0fe0*/  IMAD.MOV.U32 R9, RZ, RZ, 0x1 ;  /* 0x00000001ff097424 */ /* 0x000fe200078e00ff */
[--C-:B------:R-:W-:Y:S01]  /*0ff0*/  LOP3.LUT R22, R5, 0x40, R0.reuse, 0xe2, !PT ;  /* 0x0000004005167812 */ /* 0x100fe200078ee200 */
[----:B------:R-:W-:Y:S01]  /*1000*/  USHF.R.S32.HI UR43, URZ, 0x7, UR5 ;  /* 0x000000073f2b7899 */ /* 0x000fe20008011405 */
[----:B------:R-:W1:Y:S01]  /*1010*/  LDC R95, c[0x0][0x600] ;  /* 0x00018000ff5f7b82 */ /* 0x000e620000000800 */
[-C--:B------:R-:W-:Y:S01]  /*1020*/  IADD3 R5, RZ, -R23.reuse, -R0 ;  /* 0x80000017ff057210 */ /* 0x080fe20007ffe800 */
[----:B------:R-:W-:Y:S01]  /*1030*/  IMAD.U32 R6, RZ, RZ, UR6 ;  /* 0x00000006ff067e24 */ /* 0x000fe2000f8e00ff */
[C---:B--2---:R-:W-:Y:S01]  /*1040*/  LOP3.LUT R89, R3.reuse, 0x3, RZ, 0xc0, !PT ;  /* 0x0000000303597812 */ /* 0x044fe200078ec0ff */
[----:B------:R-:W-:Y:S01]  /*1050*/  UISETP.LT.AND UP0, UPT, UR43, 0x1, UPT ;  /* 0x000000012b00788c */ /* 0x000fe2000bf01270 */
[----:B------:R-:W-:Y:S01]  /*1060*/  LOP3.LUT R94, R3, 0x80, RZ, 0xc0, !PT ;  /* 0x00000080035e7812 */ /* 0x000fe200078ec0ff */
[----:B------:R-:W-:Y:S01]  /*1070*/  IMAD R5, R14, -0x40, R5 ;  /* 0xffffffc00e057824 */ /* 0x000fe200078e0205 */
[----:B------:R-:W-:Y:S01]  /*1080*/  ULDC UR4, c[0x0][0x284] ;  /* 0x0000a10000047ab9 */ /* 0x000fe20000000800 */
[-C--:B---3--:R-:W-:Y:S01]  /*1090*/  SHF.L.U32 R7, R7, R90.reuse, RZ ;  /* 0x0000005a07077219 */ /* 0x088fe200000006ff */
[----:B------:R-:W-:Y:S01]  /*10a0*/  USEL UR44, UR43, 0x1, UP0 ;  /* 0x000000012b2c7887 */ /* 0x000fe20008000000 */
[----:B------:R-:W-:Y:S01]  /*10b0*/  LOP3.LUT R22, R22, R23, RZ, 0xfc, !PT ;  /* 0x0000001716167212 */ /* 0x000fe200078efcff */
[----:B------:R-:W-:Y:S01]  /*10c0*/  IMAD R89, R89, -0x2, R6 ;  /* 0xfffffffe59597824 */ /* 0x000fe200078e0206 */
[----:B------:R-:W-:Y:S01]  /*10d0*/  SHF.L.U32 R90, R9, R90, RZ ;  /* 0x0000005a095a7219 */ /* 0x000fe200000006ff */
[----:B------:R-:W-:Y:S01]  /*10e0*/  VIADD R97, R5, UR4 ;  /* 0x0000000405617c36 */ /* 0x000fe20008000000 */
[----:B------:R-:W-:Y:S01]  /*10f0*/  LOP3.LUT R98, R18, 0x1, RZ, 0xfc, !PT ;  /* 0x0000000112627812 */ /* 0x000fe200078efcff */
[----:B------:R-:W-:Y:S01]  /*1100*/  IMAD.MOV.U32 R23, RZ, RZ, RZ ;  /* 0x000000ffff177224 */ /* 0x000fe200078e00ff */
[C---:B0-----:R-:W-:Y:S01]  /*1110*/  SHF.L.U64.HI R91, R92.reuse, 0x3, R93 ;  /* 0x000000035c5b7819 */ /* 0x041fe2000001025d */
[----:B------:R-:W-:Y:S01]  /*1120*/  IMAD.SHL.U32 R92, R92, 0x8, RZ ;  /* 0x000000085c5c7824 */ /* 0x000fe200078e00ff */
[----:B------:R-:W-:Y:S01]  /*1130*/  SHF.R.U32.HI R94, RZ, 0x7, R94 ;  /* 0x00000007ff5e7819 */ /* 0x000fe2000001165e */
[----:B------:R-:W-:Y:S01]  /*1140*/  IMAD.SHL.U32 R93, R3, 0x2, RZ ;  /* 0x00000002035d7824 */ /* 0x000fe200078e00ff */
[----:B------:R-:W-:Y:S01]  /*1150*/  LOP3.LUT R96, RZ, R7, RZ, 0x33, !PT ;  /* 0x00000007ff607212 */ /* 0x000fe200078e33ff */
[----:B------:R-:W-:Y:S01]  /*1160*/  UIADD3 UR44, UR43, -UR44, URZ ;  /* 0x8000002c2b2c7290 */ /* 0x000fe2000fffe03f */
[----:B------:R-:W-:Y:S01]  /*1170*/  UMOV UR40, URZ ;  /* 0x0000003f00287c82 */ /* 0x000fe20008000000 */
[----:B-1----:R-:W-:Y:S01]  /*1180*/  VIADD R95, R95, 0xffffffff ;  /* 0xffffffff5f5f7836 */ /* 0x002fe20000000000 */
[----:B------:R-:W-:-:S09]  /*1190*/  UMOV UR42, URZ ;  /* 0x0000003f002a7c82 */ /* 0x000fd20008000000 */
.L_x_158:
[----:B0-----:R-:W0:Y:S01]  /*11a0*/  SHFL.IDX PT, R0, R94, RZ, 0x1f ;  /* 0x00001fff5e007589 */ /* 0x001e2200000e0000 */
[----:B-1----:R-:W1:Y:S01]  /*11b0*/  S2UR UR7, SR_CgaCtaId ;  /* 0x00000000000779c3 */ /* 0x002e620000008800 */
[----:B------:R-:W-:Y:S01]  /*11c0*/  UMOV UR6, 0x400 ;  /* 0x0000040000067882 */ /* 0x000fe20000000000 */
[----:B0-----:R-:W-:Y:S01]  /*11d0*/  R2UR UR4, R0 ;  /* 0x00000000000472ca */ /* 0x001fe200000e0000 */
[----:B-1----:R-:W-:-:S12]  /*11e0*/  ULEA UR46, UR7, UR6, 0x18 ;  /* 0x00000006072e7291 */ /* 0x002fd8000f8ec03f */
[----:B------:R-:W-:-:S04]  /*11f0*/  ULEA.HI UR5, UR4, UR4, URZ, 0x1 ;  /* 0x0000000404057291 */ /* 0x000fc8000f8f083f */
[----:B------:R-:W-:-:S04]  /*1200*/  ULOP3.LUT UR5, UR5, 0x7fffe, URZ, 0xc0, !UPT ;  /* 0x0007fffe05057892 */ /* 0x000fc8000f8ec03f */
[----:B------:R-:W-:-:S03]  /*1210*/  UIADD3 UR5, UR4, -UR5, URZ ;  /* 0x8000000504057290 */ /* 0x000fc6000fffe03f */
[----:B------:R-:W-:Y:S01]  /*1220*/  ULDC UR4, c[0x0][0x28c] ;  /* 0x0000a30000047ab9 */ /* 0x000fe20000000800 */
[----:B------:R-:W-:Y:S01]  /*1230*/  ULEA UR5, UR5, UR46, 0xd ;  /* 0x0000002e05057291 */ /* 0x000fe2000f8e683f */
[----:B------:R-:W-:-:S03]  /*1240*/  ISETP.LT.AND P0, PT, RZ, UR4, PT ;  /* 0x00000004ff007c0c */ /* 0x000fc6000bf01270 */
[----:B------:R-:W-:-:S04]  /*1250*/  UIADD3 UR5, UR5, 0x100, URZ ;  /* 0x0000010005057890 */ /* 0x000fc8000fffe03f */
[----:B------:R-:W-:-:S04]  /*1260*/  USHF.R.U32.HI UR5, URZ, 0x4, UR5 ;  /* 0x000000043f057899 */ /* 0x000fc80008011605 */
[----:B------:R-:W-:-:S04]  /*1270*/  ULOP3.LUT UR5, UR5, 0x3fff, URZ, 0xc0, !UPT ;  /* 0x00003fff05057892 */ /* 0x000fc8000f8ec03f */
[----:B------:R-:W-:Y:S01]  /*1280*/  ULOP3.LUT UR45, UR5, 0x10000, URZ, 0xfc, !UPT ;  /* 0x00010000052d7892 */ /* 0x000fe2000f8efc3f */
[----:B--2345:R-:W-:Y:S11]  /*1290*/  @P0 BRA `(.L_x_13) ;  /* 0x0000000000400947 */ /* 0x03cff60003800000 */
[----:B------:R-:W-:Y:S01]  /*12a0*/  MOV R0, 0x0 ;  /* 0x0000000000007802 */ /* 0x000fe20000000f00 */
[----:B------:R-:W-:Y:S01]  /*12b0*/  ULDC.64 UR4, c[0x4][0x68] ;  /* 0x01001a0000047ab9 */ /* 0x000fe20000000a00 */
[----:B------:R-:W-:Y:S01]  /*12c0*/  ULDC.64 UR6, c[0x4][0x8] ;  /* 0x0100020000067ab9 */ /* 0x000fe20000000a00 */
[----:B------:R-:W-:Y:S01]  /*12d0*/  IMAD.U32 R4, RZ, RZ, UR4 ;  /* 0x00000004ff047e24 */ /* 0x000fe2000f8e00ff */
[----:B------:R0:W1:Y:S01]  /*12e0*/  LDC.64 R14, c[0x4][R0] ;  /* 0x01000000000e7b82 */ /* 0x0000620000000a00 */
[----:B------:R-:W-:Y:S01]  /*12f0*/  IMAD.U32 R5, RZ, RZ, UR5 ;  /* 0x00000005ff057e24 */ /* 0x000fe2000f8e00ff */
[----:B------:R-:W-:Y:S01]  /*1300*/  ULDC.64 UR4, c[0x4][0x70] ;  /* 0x01001c0000047ab9 */ /* 0x000fe20000000a00 */
[----:B------:R-:W-:Y:S02]  /*1310*/  IMAD.U32 R10, RZ, RZ, UR6 ;  /* 0x00000006ff0a7e24 */ /* 0x000fe4000f8e00ff */
[----:B------:R-:W-:Y:S02]  /*1320*/  IMAD.U32 R6, RZ, RZ, UR4 ;  /* 0x00000004ff067e24 */ /* 0x000fe4000f8e00ff */
[----:B------:R-:W-:-:S02]  /*1330*/  IMAD.U32 R7, RZ, RZ, UR5 ;  /* 0x00000005ff077e24 */ /* 0x000fc4000f8e00ff */
[----:B------:R-:W-:Y:S02]  /*1340*/  IMAD.U32 R11, RZ, RZ, UR7 ;  /* 0x00000007ff0b7e24 */ /* 0x000fe4000f8e00ff */
[----:B------:R-:W-:Y:S02]  /*1350*/  IMAD.MOV.U32 R8, RZ, RZ, 0x1e1 ;  /* 0x000001e1ff087424 */ /* 0x000fe400078e00ff */
[----:B------:R-:W-:Y:S02]  /*1360*/  IMAD.MOV.U32 R12, RZ, RZ, 0x1 ;  /* 0x00000001ff0c7424 */ /* 0x000fe400078e00ff */
[----:B0-----:R-:W-:-:S07]  /*1370*/  IMAD.MOV.U32 R13, RZ, RZ, RZ ;  /* 0x000000ffff0d7224 */ /* 0x001fce00078e00ff */
[----:B------:R-:W-:-:S07]  /*1380*/  LEPC R20, `(.L_x_13) ;  /* 0x000000001014794e */ /* 0x000fce0000000000 */
[----:B-1---5:R-:W-:Y:S05]  /*1390*/  CALL.ABS.NOINC R14 ;  /* 0x000000000e007343 */ /* 0x022fea0003c00000 */
.L_x_13:
[----:B------:R-:W-:-:S13]  /*13a0*/  ISETP.NE.AND P0, PT, R98, 0x3, PT ;  /* 0x000000036200780c */ /* 0x000fda0003f05270 */
[----:B------:R-:W-:Y:S05]  /*13b0*/  @!P0 BRA `(.L_x_14) ;  /* 0x0000000000048947 */ /* 0x000fea0003800000 */
[----:B------:R-:W-:Y:S01]  /*13c0*/  BPT.TRAP 0x1 ;  /* 0x000000040000795c */ /* 0x000fe20000300000 */
.L_x_14:
[----:B------:R-:W-:Y:S02]  /*13d0*/  IMAD.U32 R3, RZ, RZ, UR42 ;  /* 0x0000002aff037e24 */ /* 0x000fe4000f8e00ff */
[----:B------:R-:W-:-:S03]  /*13e0*/  IMAD.U32 R0, RZ, RZ, UR40 ;  /* 0x00000028ff007e24 */ /* 0x000fc6000f8e00ff */
[----:B------:R-:W-:Y:S02]  /*13f0*/  LEA R3, R3, UR46, 0x3 ;  /* 0x0000002e03037c11 */ /* 0x000fe4000f8e18ff */
[----:B------:R-:W-:-:S04]  /*1400*/  SHF.L.U32 R0, R0, 0x1f, RZ ;  /* 0x0000001f00007819 */ /* 0x000fc800000006ff */
[----:B------:R0:W1:Y:S01]  /*1410*/  SYNCS.PHASECHK.TRANS64.TRYWAIT P1, [R3+URZ], R0 ;  /* 0x00000000030075a7 */ /* 0x000062000802017f */
[----:B------:R-:W-:Y:S05]  /*1420*/  @!P0 BRA `(.L_x_15) ;  /* 0x0000000000048947 */ /* 0x000fea0003800000 */
[----:B------:R-:W-:Y:S01]  /*1430*/  BPT.TRAP 0x1 ;  /* 0x000000040000795c */ /* 0x000fe20000300000 */
.L_x_15:
[----:B------:R-:W-:-:S05]  /*1440*/  IMAD.U32 R4, RZ, RZ, UR44 ;  /* 0x0000002cff047e24 */ /* 0x000fca000f8e00ff */
[----:B------:R-:W-:Y:S01]  /*1450*/  ISETP.GE.AND P2, PT, R4, 0x1, PT ;  /* 0x000000010400780c */ /* 0x000fe20003f46270 */
[----:B-1----:R-:W-:-:S12]  /*1460*/  @P1 BRA `(.L_x_16) ;  /* 0x0000000000081947 */ /* 0x002fd80003800000 */
[----:B------:R-:W1:Y:S02]  /*1470*/  SYNCS.PHASECHK.TRANS64.TRYWAIT P1, [R3+URZ], R0 ;  /* 0x00000000030075a7 */ /* 0x000e64000802017f */
[----:B-1----:R-:W-:Y:S05]  /*1480*/  @!P1 BRA `(.L_x_17) ;  /* 0x00000068006c9947 */ /* 0x002fea0003800000 */
.L_x_16:
[----:B------:R-:W-:Y:S05]  /*1490*/  WARPSYNC.ALL ;  /* 0x0000000000007948 */ /* 0x000fea0003800000 */
[----:B------:R-:W-:Y:S01]  /*14a0*/  UIADD3 UR4, UR46, 0x18100, URZ ;  /* 0x000181002e047890 */ /* 0x000fe2000fffe03f */
[----:B------:R-:W-:Y:S01]  /*14b0*/  WARPGROUP.ARRIVE ;  /* 0x00000000000079c5 */ /* 0x000fe20000000000 */
[----:B------:R-:W-:Y:S02]  /*14c0*/  ULEA UR5, UR42, UR45, 0xb ;  /* 0x0000002d2a057291 */ /* 0x000fe4000f8e583f */
[----:B------:R-:W-:Y:S01]  /*14d0*/  USHF.R.U32.HI UR4, URZ, 0x4, UR4 ;  /* 0x000000043f047899 */ /* 0x000fe20008011604 */
[----:B------:R-:W-:Y:S01]  /*14e0*/  UMOV UR9, 0x40000040 ;  /* 0x4000004000097882 */ /* 0x000fe20000000000 */
[----:B------:R-:W-:-:S02]  /*14f0*/  UMOV UR11, 0x40000040 ;  /* 0x40000040000b7882 */ /* 0x000fc40000000000 */
[----:B------:R-:W-:Y:S01]  /*1500*/  ULOP3.LUT UR4, UR4, 0x3fff, URZ, 0xc0, !UPT ;  /* 0x00003fff04047892 */ /* 0x000fe2000f8ec03f */
[----:B------:R-:W-:-:S03]  /*1510*/  UMOV UR8, UR5 ;  /* 0x0000000500087c82 */ /* 0x000fc60008000000 */
[----:B------:R-:W-:-:S04]  /*1520*/  ULOP3.LUT UR4, UR4, 0x10000, URZ, 0xfc, !UPT ;  /* 0x0001000004047892 */ /* 0x000fc8000f8efc3f */
[----:B------:R-:W-:-:S07]  /*1530*/  ULEA UR6, UR42, UR4, 0xb ;  /* 0x000000042a067291 */ /* 0x000fce000f8e583f */
[----:B------:R-:W-:Y:S02]  /*1540*/  UMOV UR10, UR6 ;  /* 0x00000006000a7c82 */ /* 0x000fe40008000000 */
[----:B------:R-:W-:Y:S01]  /*1550*/  HGMMA.64x128x16.F32 R24, gdesc[UR8], RZ, !UPT, gsb0 ;  /* 0x01e00000081879f0 */ /* 0x000fe2000c0008ff */
[----:B------:R-:W-:Y:S02]  /*1560*/  UIADD3 UR8, UR5, 0x2, URZ ;  /* 0x0000000205087890 */ /* 0x000fe4000fffe03f */
[----:B------:R-:W-:Y:S01]  /*1570*/  UIADD3 UR10, UR6, 0x2, URZ ;  /* 0x00000002060a7890 */ /* 0x000fe2000fffe03f */
[----:B------:R-:W-:Y:S01]  /*1580*/  UMOV UR9, 0x40000040 ;  /* 0x4000004000097882 */ /* 0x000fe20000000000 */
[----:B------:R-:W-:Y:S01]  /*1590*/  UMOV UR11, 0x40000040 ;  /* 0x40000040000b7882 */ /* 0x000fe20000000000 */
[----:B------:R-:W-:Y:S02]  /*15a0*/  WARPGROUP.DEPBAR.LE gsb0, 0x0 ;  /* 0x00008000000079c5 */ /* 0x000fe40000010000 */
[----:B------:R-:W-:-:S06]  /*15b0*/  WARPGROUP.ARRIVE ;  /* 0x00000000000079c5 */ /* 0x000fcc0000000000 */
[----:B------:R-:W-:Y:S01]  /*15c0*/  HGMMA.64x128x16.F32 R24, gdesc[UR8], R24, gsb0 ;  /* 0x01e00000081879f0 */ /* 0x000fe20008000818 */
        /* <DEDUP_REMOVED lines=41> */
[----:B------:R-:W-:Y:S03]  /*1860*/  HGMMA.64x128x16.F32 R24, gdesc[UR8], R24, gsb0 ;  /* 0x01e00000081879f0 */ /* 0x000fe60008000818 */
[----:B------:R-:W-:Y:S02]  /*1870*/  WARPGROUP.DEPBAR.LE gsb0, 0x0 ;  /* 0x00008000000079c5 */ /* 0x000fe40000010000 */
[----:B------:R-:W-:Y:S05]  /*1880*/  @!P2 BRA `(.L_x_18) ;  /* 0x00000004008ca947 */ /* 0x000fea0003800000 */
[----:B------:R-:W-:Y:S01]  /*1890*/  UIADD3 UR5, UR42, 0x1, URZ ;  /* 0x000000012a057890 */ /* 0x000fe2000fffe03f */
[----:B01----:R-:W-:-:S03]  /*18a0*/  IMAD.U32 R0, RZ, RZ, UR44 ;  /* 0x0000002cff007e24 */ /* 0x003fc6000f8e00ff */
[----:B------:R-:W-:-:S04]  /*18b0*/  UISETP.NE.AND UP0, UPT, UR5, 0x3, UPT ;  /* 0x000000030500788c */ /* 0x000fc8000bf05270 */
[----:B------:R-:W-:Y:S02]  /*18c0*/  USEL UR6, URZ, 0x1, UP0 ;  /* 0x000000013f067887 */ /* 0x000fe40008000000 */
[----:B------:R-:W-:Y:S02]  /*18d0*/  USEL UR5, UR5, URZ, UP0 ;  /* 0x0000003f05057287 */ /* 0x000fe40008000000 */
[----:B------:R-:W-:-:S06]  /*18e0*/  ULOP3.LUT UR6, UR40, UR6, URZ, 0x3c, !UPT ;  /* 0x0000000628067292 */ /* 0x000fcc000f8e3c3f */
[----:B------:R-:W-:Y:S01]  /*18f0*/  IMAD.U32 R5, RZ, RZ, UR6 ;  /* 0x00000006ff057e24 */ /* 0x000fe2000f8e00ff */
[----:B------:R-:W-:-:S06]  /*1900*/  UMOV UR6, UR42 ;  /* 0x0000002a00067c82 */ /* 0x000fcc0008000000 */
.L_x_25:
[----:B01----:R-:W-:Y:S05]  /*1910*/  @!P0 BRA `(.L_x_19) ;  /* 0x0000000000048947 */ /* 0x003fea0003800000 */
[----:B------:R-:W-:Y:S01]  /*1920*/  BPT.TRAP 0x1 ;  /* 0x000000040000795c */ /* 0x000fe20000300000 */
.L_x_19:
[----:B------:R-:W0:Y:S01]  /*1930*/  S2UR UR8, SR_CgaCtaId ;  /* 0x00000000000879c3 */ /* 0x000e220000008800 */
[----:B------:R-:W-:Y:S01]  /*1940*/  UMOV UR7, 0x400 ;  /* 0x0000040000077882 */ /* 0x000fe20000000000 */
[----:B------:R-:W-:Y:S01]  /*1950*/  SHF.L.U32 R3, R5, 0x1f, RZ ;  /* 0x0000001f05037819 */ /* 0x000fe200000006ff */
[----:B0-----:R-:W-:-:S04]  /*1960*/  ULEA UR7, UR8, UR7, 0x18 ;  /* 0x0000000708077291 */ /* 0x001fc8000f8ec03f */
[----:B------:R-:W-:-:S09]  /*1970*/  ULEA UR8, UR5, UR7, 0x3 ;  /* 0x0000000705087291 */ /* 0x000fd2000f8e183f */
[----:B------:R0:W1:Y:S01]  /*1980*/  SYNCS.PHASECHK.TRANS64.TRYWAIT P1, [UR8], R3 ;  /* 0x00000003ff0075a7 */ /* 0x0000620008020148 */
[----:B------:R-:W-:Y:S05]  /*1990*/  @!P0 BRA `(.L_x_20) ;  /* 0x0000000000048947 */ /* 0x000fea0003800000 */
[----:B------:R-:W-:Y:S01]  /*19a0*/  BPT.TRAP 0x1 ;  /* 0x000000040000795c */ /* 0x000fe20000300000 */
.L_x_20:
[----:B-1----:R-:W-:Y:S05]  /*19b0*/  @P1 BRA `(.L_x_21) ;  /* 0x0000000000081947 */ /* 0x002fea0003800000 */
[----:B------:R-:W1:Y:S02]  /*19c0*/  SYNCS.PHASECHK.TRANS64.TRYWAIT P1, [UR8], R3 ;  /* 0x00000003ff0075a7 */ /* 0x000e640008020148 */
[----:B-1----:R-:W-:Y:S05]  /*19d0*/  @!P1 BRA `(.L_x_22) ;  /* 0x00000064002c9947 */ /* 0x002fea0003800000 */
.L_x_21:
[----:B------:R-:W-:Y:S01]  /*19e0*/  ULEA UR12, UR5, UR45, 0xb ;  /* 0x0000002d050c7291 */ /* 0x000fe2000f8e583f */
[----:B------:R-:W-:Y:S01]  /*19f0*/  WARPGROUP.ARRIVE ;  /* 0x00000000000079c5 */ /* 0x000fe20000000000 */
[----:B------:R-:W-:Y:S01]  /*1a00*/  ULEA UR13, UR5, UR4, 0xb ;  /* 0x00000004050d7291 */ /* 0x000fe2000f8e583f */
[----:B------:R-:W-:Y:S01]  /*1a10*/  UMOV UR9, 0x40000040 ;  /* 0x4000004000097882 */ /* 0x000fe20000000000 */
[----:B------:R-:W-:-:S03]  /*1a20*/  UMOV UR11, 0x40000040 ;  /* 0x40000040000b7882 */ /* 0x000fc60000000000 */
[----:B------:R-:W-:Y:S02]  /*1a30*/  UMOV UR8, UR12 ;  /* 0x0000000c00087c82 */ /* 0x000fe40008000000 */
[----:B------:R-:W-:Y:S02]  /*1a40*/  UMOV UR10, UR13 ;  /* 0x0000000d000a7c82 */ /* 0x000fe40008000000 */
[----:B------:R-:W-:Y:S01]  /*1a50*/  HGMMA.64x128x16.F32 R24, gdesc[UR8], R24, gsb0 ;  /* 0x01e00000081879f0 */ /* 0x000fe20008000818 */
[----:B------:R-:W-:Y:S02]  /*1a60*/  UIADD3 UR8, UR12, 0x2, URZ ;  /* 0x000000020c087890 */ /* 0x000fe4000fffe03f */
[----:B------:R-:W-:Y:S01]  /*1a70*/  UIADD3 UR10, UR13, 0x2, URZ ;  /* 0x000000020d0a7890 */ /* 0x000fe2000fffe03f */
[----:B------:R-:W-:Y:S01]  /*1a80*/  UMOV UR9, 0x40000040 ;  /* 0x4000004000097882 */ /* 0x000fe20000000000 */
[----:B------:R-:W-:Y:S01]  /*1a90*/  UMOV UR11, 0x40000040 ;  /* 0x40000040000b7882 */ /* 0x000fe20000000000 */
[----:B------:R-:W-:-:S02]  /*1aa0*/  WARPGROUP.DEPBAR.LE gsb0, 0x0 ;  /* 0x00008000000079c5 */ /* 0x000fc40000010000 */
        /* <DEDUP_REMOVED lines=46> */
[----:B------:R-:W-:Y:S01]  /*1d90*/  BPT.TRAP 0x1 ;  /* 0x000000040000795c */ /* 0x000fe20000300000 */
.L_x_23:
[----:B------:R-:W-:Y:S01]  /*1da0*/  ULEA UR7, UR6, UR7, 0x3 ;  /* 0x0000000706077291 */ /* 0x000fe2000f8e183f */
[----:B------:R-:W-:-:S03]  /*1db0*/  ISETP.GT.U32.AND P1, PT, R18, 0x1, PT ;  /* 0x000000011200780c */ /* 0x000fc60003f24070 */
[----:B------:R-:W-:-:S04]  /*1dc0*/  UIADD3 UR7, UR7, 0x18, URZ ;  /* 0x0000001807077890 */ /* 0x000fc8000fffe03f */
[----:B------:R-:W-:-:S09]  /*1dd0*/  UPRMT UR7, URZ, 0x654, UR7 ;  /* 0x000006543f077896 */ /* 0x000fd20008000007 */
[----:B------:R-:W-:Y:S01]  /*1de0*/  SYNCS.ARRIVE.TRANS64.RED.A1T0 RZ, [UR7], RZ ;  /* 0x000000ffffff79a7 */ /* 0x000fe20008100407 */
[----:B------:R-:W-:Y:S05]  /*1df0*/  @P1 BRA `(.L_x_24) ;  /* 0x0000000000041947 */ /* 0x000fea0003800000 */
[----:B------:R-:W-:Y:S01]  /*1e00*/  BPT.TRAP 0x1 ;  /* 0x000000040000795c */ /* 0x000fe20000300000 */
.L_x_24:
[----:B------:R-:W-:Y:S01]  /*1e10*/  UIADD3 UR5, UR5, 0x1, URZ ;  /* 0x0000000105057890 */ /* 0x000fe2000fffe03f */
[C---:B------:R-:W-:Y:S01]  /*1e20*/  ISETP.GT.AND P1, PT, R0.reuse, 0x1, PT ;  /* 0x000000010000780c */ /* 0x040fe20003f24270 */
[----:B------:R-:W-:Y:S01]  /*1e30*/  UIADD3 UR6, UR6, 0x1, URZ ;  /* 0x0000000106067890 */ /* 0x000fe2000fffe03f */
[----:B------:R-:W-:Y:S01]  /*1e40*/  VIADD R0, R0, 0xffffffff ;  /* 0xffffffff00007836 */ /* 0x000fe20000000000 */
[----:B------:R-:W-:Y:S02]  /*1e50*/  UISETP.NE.AND UP0, UPT, UR5, 0x3, UPT ;  /* 0x000000030500788c */ /* 0x000fe4000bf05270 */
[----:B------:R-:W-:Y:S02]  /*1e60*/  UISETP.NE.AND UP1, UPT, UR6, 0x3, UPT ;  /* 0x000000030600788c */ /* 0x000fe4000bf25270 */
[----:B------:R-:W-:Y:S02]  /*1e70*/  USEL UR7, URZ, 0x1, UP0 ;  /* 0x000000013f077887 */ /* 0x000fe40008000000 */
[----:B------:R-:W-:-:S02]  /*1e80*/  USEL UR5, UR5, URZ, UP0 ;  /* 0x0000003f05057287 */ /* 0x000fc40008000000 */
[----:B------:R-:W-:Y:S02]  /*1e90*/  USEL UR6, UR6, URZ, UP1 ;  /* 0x0000003f06067287 */ /* 0x000fe40008800000 */
[----:B------:R-:W-:Y:S01]  /*1ea0*/  LOP3.LUT R5, R5, UR7, RZ, 0x3c, !PT ;  /* 0x0000000705057c12 */ /* 0x000fe2000f8e3cff */
[----:B------:R-:W-:Y:S09]  /*1eb0*/  @P1 BRA `(.L_x_25) ;  /* 0xfffffff800941947 */ /* 0x000ff2000383ffff */
.L_x_18:
[----:B01----:R-:W0:Y:S02]  /*1ec0*/  LDC R0, c[0x0][0x28c] ;  /* 0x0000a300ff007b82 */ /* 0x003e240000000800 */
[----:B0-----:R-:W-:-:S13]  /*1ed0*/  ISETP.GE.AND P1, PT, R0, 0x1, PT ;  /* 0x000000010000780c */ /* 0x001fda0003f26270 */
[----:B------:R-:W-:Y:S05]  /*1ee0*/  @!P1 BRA `(.L_x_26) ;  /* 0x0000000000409947 */ /* 0x000fea0003800000 */
[----:B------:R-:W-:Y:S05]  /*1ef0*/  @!P0 BRA `(.L_x_27) ;  /* 0x0000000000048947 */ /* 0x000fea0003800000 */
[----:B------:R-:W-:Y:S01]  /*1f00*/  BPT.TRAP 0x1 ;  /* 0x000000040000795c */ /* 0x000fe20000300000 */
.L_x_27:
[----:B------:R-:W0:Y:S01]  /*1f10*/  S2UR UR7, SR_CgaCtaId ;  /* 0x00000000000779c3 */ /* 0x000e220000008800 */
[----:B------:R-:W-:Y:S01]  /*1f20*/  UIADD3 UR6, UR44, UR42, URZ ;  /* 0x0000002a2c067290 */ /* 0x000fe2000fffe03f */
[----:B------:R-:W-:-:S03]  /*1f30*/  ISETP.GT.U32.AND P0, PT, R18, 0x1, PT ;  /* 0x000000011200780c */ /* 0x000fc60003f04070 */
[----:B------:R-:W-:-:S04]  /*1f40*/  UIMAD.WIDE.U32 UR4, UR6, -0x55555555, URZ ;  /* 0xaaaaaaab060478a5 */ /* 0x000fc8000f8e003f */
[----:B------:R-:W-:-:S03]  /*1f50*/  USHF.R.U32.HI UR4, URZ, 0x1, UR5 ;  /* 0x000000013f047899 */ /* 0x000fc60008011605 */
[----:B------:R-:W-:Y:S01]  /*1f60*/  UMOV UR5, 0x400 ;  /* 0x0000040000057882 */ /* 0x000fe20000000000 */
[----:B------:R-:W-:Y:S02]  /*1f70*/  UIMAD UR6, UR4, -0x3, UR6 ;  /* 0xfffffffd040678a4 */ /* 0x000fe4000f8e0206 */
[----:B0-----:R-:W-:-:S04]  /*1f80*/  ULEA UR5, UR7, UR5, 0x18 ;  /* 0x0000000507057291 */ /* 0x001fc8000f8ec03f */
[----:B------:R-:W-:-:S04]  /*1f90*/  ULEA UR6, UR6, UR5, 0x3 ;  /* 0x0000000506067291 */ /* 0x000fc8000f8e183f */
[----:B------:R-:W-:-:S04]  /*1fa0*/  UIADD3 UR6, UR6, 0x18, URZ ;  /* 0x0000001806067890 */ /* 0x000fc8000fffe03f */
[----:B------:R-:W-:-:S09]  /*1fb0*/  UPRMT UR6, URZ, 0x654, UR6 ;  /* 0x000006543f067896 */ /* 0x000fd20008000006 */
[----:B------:R-:W-:Y:S01]  /*1fc0*/  SYNCS.ARRIVE.TRANS64.RED.A1T0 RZ, [UR6], RZ ;  /* 0x000000ffffff79a7 */ /* 0x000fe20008100406 */
[----:B------:R-:W-:Y:S05]  /*1fd0*/  @P0 BRA `(.L_x_26) ;  /* 0x0000000000040947 */ /* 0x000fea0003800000 */
[----:B------:R-:W-:Y:S01]  /*1fe0*/  BPT.TRAP 0x1 ;  /* 0x000000040000795c */ /* 0x000fe20000300000 */
.L_x_26:
[----:B------:R-:W-:Y:S01]  /*1ff0*/  IMAD.SHL.U32 R6, R100, 0x80, RZ ;  /* 0x0000008064067824 */ /* 0x000fe200078e00ff */
[----:B------:R-:W-:Y:S01]  /*2000*/  UIADD3 UR42, UR43, UR42, URZ ;  /* 0x0000002a2b2a7290 */ /* 0x000fe2000fffe03f */
[----:B------:R-:W-:Y:S01]  /*2010*/  SHF.R.S32.HI R11, RZ, 0x1f, R99 ;  /* 0x0000001fff0b7819 */ /* 0x000fe20000011463 */
[----:B------:R-:W-:Y:S01]  /*2020*/  UISETP.GE.U32.AND UP1, UPT, UR43, 0x3, UPT ;  /* 0x000000032b00788c */ /* 0x000fe2000bf26070 */
[----:B------:R-:W-:Y:S01]  /*2030*/  IMAD.SHL.U32 R10, R101, 0x80, RZ ;  /* 0x00000080650a7824 */ /* 0x000fe200078e00ff */
[----:B------:R-:W-:Y:S01]  /*2040*/  ULDC UR7, c[0x0][0x288] ;  /* 0x0000a20000077ab9 */ /* 0x000fe20000000800 */
[C---:B------:R-:W-:Y:S01]  /*2050*/  LOP3.LUT R8, R6.reuse, 0x6, R93, 0xf8, !PT ;  /* 0x0000000606087812 */ /* 0x040fe200078ef85d */
[----:B------:R-:W-:Y:S01]  /*2060*/  UISETP.GT.U32.AND UP0, UPT, UR42, 0x2, UPT ;  /* 0x000000022a00788c */ /* 0x000fe2000bf04070 */
[----:B------:R-:W-:Y:S01]  /*2070*/  ISETP.GE.AND P0, PT, R6, UR7, PT ;  /* 0x0000000706007c0c */ /* 0x000fe2000bf06270 */
[----:B------:R-:W-:Y:S01]  /*2080*/  ULDC.64 UR4, c[0x0][0x5d0] ;  /* 0x0001740000047ab9 */ /* 0x000fe20000000a00 */
[--C-:B------:R-:W-:Y:S01]  /*2090*/  SHF.R.S32.HI R9, RZ, 0x1f, R8.reuse ;  /* 0x0000001fff097819 */ /* 0x100fe20000011408 */
[----:B------:R-:W-:Y:S01]  /*20a0*/  ULDC UR10, c[0x0][0x284] ;  /* 0x0000a100000a7ab9 */ /* 0x000fe20000000800 */
[----:B------:R-:W-:Y:S01]  /*20b0*/  IMAD R0, R11, UR4, RZ ;  /* 0x000000040b007c24 */ /* 0x000fe2000f8e02ff */
[----:B------:R-:W-:Y:S01]  /*20c0*/  UISETP.LT.U32.AND UP0, UPT, UR43, 0x3, UP0 ;  /* 0x000000032b00788c */ /* 0x000fe20008701070 */
[----:B------:R-:W-:Y:S01]  /*20d0*/  ISETP.GE.OR P0, PT, R10, UR10, P0 ;  /* 0x0000000a0a007c0c */ /* 0x000fe20008706670 */
[----:B------:R-:W-:Y:S01]  /*20e0*/  IMAD.WIDE.U32 R4, R99, UR4, R8 ;  /* 0x0000000463047c25 */ /* 0x000fe2000f8e0008 */
[----:B------:R-:W-:Y:S01]  /*20f0*/  ULDC.64 UR8, c[0x0][0x5c8] ;  /* 0x0001720000087ab9 */ /* 0x000fe20000000a00 */
[----:B------:R-:W-:-:S02]  /*2100*/  USEL UR6, URZ, 0x1, !UP0 ;  /* 0x000000013f067887 */ /* 0x000fc4000c000000 */
[----:B------:R-:W-:Y:S01]  /*2110*/  IMAD R3, R99, UR5, R0 ;  /* 0x0000000563037c24 */ /* 0x000fe2000f8e0200 */
[----:B------:R-:W-:Y:S01]  /*2120*/  @UP1 UIMAD.WIDE.U32 UR4, UR42, -0x55555555, URZ ;  /* 0xaaaaaaab2a0418a5 */ /* 0x000fe2000f8e003f */
[----:B------:R-:W-:Y:S01]  /*2130*/  IMAD.WIDE R100, R101, 0x80, R22 ;  /* 0x0000008065647825 */ /* 0x000fe200078e0216 */
[----:B------:R-:W-:Y:S02]  /*2140*/  ULOP3.LUT UR40, UR40, UR6, URZ, 0x3c, !UPT ;  /* 0x0000000628287292 */ /* 0x000fe4000f8e3c3f */
[----:B------:R-:W-:Y:S01]  /*2150*/  @UP1 USHF.R.U32.HI UR4, URZ, 0x1, UR5 ;  /* 0x000000013f041899 */ /* 0x000fe20008011605 */
[----:B------:R-:W-:Y:S02]  /*2160*/  IMAD.IADD R5, R5, 0x1, R3 ;  /* 0x0000000105057824 */ /* 0x000fe400078e0203 */
[----:B------:R-:W-:Y:S01]  /*2170*/  IMAD R3, R101, UR8, RZ ;  /* 0x0000000865037c24 */ /* 0x000fe2000f8e02ff */
[----:B------:R-:W-:Y:S01]  /*2180*/  @UP1 ULOP3.LUT UR40, UR40, 0x1, UR4, 0x78, !UPT ;  /* 0x0000000128281892 */ /* 0x000fe2000f8e7804 */
[----:B------:R-:W-:-:S04]  /*2190*/  IMAD.WIDE.U32 R102, R100, UR8, R4 ;  /* 0x0000000864667c25 */ /* 0x000fc8000f8e0004 */
[----:B------:R-:W-:Y:S02]  /*21a0*/  IMAD R7, R100, UR9, R3 ;  /* 0x0000000964077c24 */ /* 0x000fe4000f8e0203 */
[----:B------:R-:W-:Y:S01]  /*21b0*/  IMAD.MOV.U32 R0, RZ, RZ, -0x1 ;  /* 0xffffffffff007424 */ /* 0x000fe200078e00ff */
[----:B------:R-:W-:Y:S06]  /*21c0*/  @P0 BRA `(.L_x_28) ;  /* 0x00000040001c0947 */ /* 0x000fec0003800000 */
[----:B-----5:R-:W-:Y:S01]  /*21d0*/  FSETP.NEU.AND P0, PT, R88, RZ, PT ;  /* 0x000000ff5800720b */ /* 0x020fe20003f0d000 */
[----:B------:R-:W-:Y:S01]  /*21e0*/  IMAD.IADD R4, R89, 0x1, -R6 ;  /* 0x0000000159047824 */ /* 0x000fe200078e0a06 */
[----:B------:R-:W-:Y:S01]  /*21f0*/  BSSY B0, `(.L_x_28) ;  /* 0x0000404000007945 */ /* 0x000fe20003800000 */
[----:B------:R-:W-:Y:S02]  /*2200*/  IMAD.IADD R3, R97, 0x1, -R10 ;  /* 0x0000000161037824 */ /* 0x000fe400078e0a0a */
[----:B------:R-:W-:Y:S01]  /*2210*/  IMAD.IADD R113, R103, 0x1, R7 ;  /* 0x0000000167717824 */ /* 0x000fe200078e0207 */
[----:B------:R-:W-:-:S04]  /*2220*/  ISETP.GT.AND P2, PT, R4, RZ, PT ;  /* 0x000000ff0400720c */ /* 0x000fc80003f44270 */
[----:B------:R-:W-:-:S03]  /*2230*/  ISETP.GT.AND P1, PT, R3, RZ, P2 ;  /* 0x000000ff0300720c */ /* 0x000fc60001724270 */
[----:B------:R-:W-:Y:S10]  /*2240*/  @!P0 BRA `(.L_x_29) ;  /* 0x0000002c00288947 */ /* 0x000ff40003800000 */
[----:B------:R-:W0:Y:S01]  /*2250*/  LDC.64 R106, c[0x0][0x5b8] ;  /* 0x00016e00ff6a7b82 */ /* 0x000e220000000a00 */
[----:B------:R-:W-:-:S07]  /*2260*/  ULDC.64 UR4, c[0x0][0x5c0] ;  /* 0x0001700000047ab9 */ /* 0x000fce0000000a00 */
[----:B------:R-:W1:Y:S08]  /*2270*/  LDC.64 R108, c[0x0][0x5b0] ;  /* 0x00016c00ff6c7b82 */ /* 0x000e700000000a00 */
[----:B------:R-:W2:Y:S01]  /*2280*/  LDC.64 R110, c[0x0][0x5a8] ;  /* 0x00016a00ff6e7b82 */ /* 0x000ea20000000a00 */
[-C--:B0-----:R-:W-:Y:S02]  /*2290*/  IMAD R6, R11, R106.reuse, RZ ;  /* 0x0000006a0b067224 */ /* 0x081fe400078e02ff */
[----:B------:R-:W-:-:S04]  /*22a0*/  IMAD.WIDE.U32 R104, R99, R106, R8 ;  /* 0x0000006a63687225 */ /* 0x000fc800078e0008 */
[----:B------:R-:W-:Y:S02]  /*22b0*/  IMAD R103, R99, R107, R6 ;  /* 0x0000006b63677224 */ /* 0x000fe400078e0206 */
[-C--:B-1----:R-:W-:Y:S02]  /*22c0*/  IMAD R5, R101, R108.reuse, RZ ;  /* 0x0000006c65057224 */ /* 0x082fe400078e02ff */
[----:B------:R-:W-:Y:S02]  /*22d0*/  IMAD.IADD R13, R105, 0x1, R103 ;  /* 0x00000001690d7824 */ /* 0x000fe400078e0267 */
[----:B------:R-:W-:Y:S02]  /*22e0*/  IMAD.MOV.U32 R12, RZ, RZ, R104 ;  /* 0x000000ffff0c7224 */ /* 0x000fe400078e0068 */
[C---:B------:R-:W-:Y:S02]  /*22f0*/  IMAD R107, R100.reuse, R109, R5 ;  /* 0x0000006d646b7224 */ /* 0x040fe400078e0205 */
[----:B------:R-:W-:-:S04]  /*2300*/  IMAD.WIDE.U32 R6, R100, R108, R12 ;  /* 0x0000006c64067225 */ /* 0x000fc800078e000c */
[----:B------:R-:W-:Y:S01]  /*2310*/  IMAD.IADD R5, R7, 0x1, R107 ;  /* 0x0000000107057824 */ /* 0x000fe200078e026b */
[----:B--2---:R-:W-:-:S04]  /*2320*/  LEA R14, P0, R6, R110, 0x1 ;  /* 0x0000006e060e7211 */ /* 0x004fc800078008ff */
[----:B------:R-:W-:-:S05]  /*2330*/  LEA.HI.X R15, R6, R111, R5, 0x1, P0 ;  /* 0x0000006f060f7211 */ /* 0x000fca00000f0c05 */
[----:B------:R0:W2:Y:S01]  /*2340*/  @P1 LDG.E.LTC128B.U16 R5, desc[UR36][R14.64] ;  /* 0x000000240e051981 */ /* 0x0000a2000c1e1520 */
[----:B------:R-:W-:Y:S01]  /*2350*/  LEA R10, P0, R102, UR4, 0x1 ;  /* 0x00000004660a7c11 */ /* 0x000fe2000f8008ff */
[----:B------:R-:W-:Y:S01]  /*2360*/  IMAD.WIDE.U32 R6, R100, R108, R8 ;  /* 0x0000006c64067225 */ /* 0x000fe200078e0008 */
[----:B------:R-:W-:Y:S03]  /*2370*/  BSSY B1, `(.L_x_30) ;  /* 0x0000012000017945 */ /* 0x000fe60003800000 */
[----:B------:R-:W-:Y:S02]  /*2380*/  IMAD.IADD R7, R107, 0x1, R7 ;  /* 0x000000016b077824 */ /* 0x000fe400078e0207 */
[----:B------:R-:W-:Y:S01]  /*2390*/  IMAD.WIDE.U32 R20, R99, R106, R6 ;  /* 0x0000006a63147225 */ /* 0x000fe200078e0006 */
[----:B0-----:R-:W-:-:S03]  /*23a0*/  SHF.L.U64.HI R15, R108, 0x3, R109 ;  /* 0x000000036c0f7819 */ /* 0x001fc6000001026d */
[----:B------:R-:W-:Y:S01]  /*23b0*/  IMAD.IADD R7, R103, 0x1, R21 ;  /* 0x0000000167077824 */ /* 0x000fe200078e0215 */
[----:B------:R-:W-:Y:S01]  /*23c0*/  LEA R6, P4, R20, R110, 0x1 ;  /* 0x0000006e14067211 */ /* 0x000fe200078808ff */
[----:B------:R-:W-:-:S03]  /*23d0*/  IMAD.SHL.U32 R14, R108, 0x8, RZ ;  /* 0x000000086c0e7824 */ /* 0x000fc600078e00ff */
[----:B------:R-:W-:Y:S01]  /*23e0*/  LEA.HI.X R7, R20, R111, R7, 0x1, P4 ;  /* 0x0000006f14077211 */ /* 0x000fe200020f0c07 */
[----:B--2---:R-:W-:-:S05]  /*23f0*/  HADD2.F32 R11, -RZ, R5.H0_H0 ;  /* 0x20000005ff0b7230 */ /* 0x004fca0000004100 */
[----:B------:R-:W-:-:S04]  /*2400*/  FMUL R11, R11, R88 ;  /* 0x000000580b0b7220 */ /* 0x000fc80000400000 */
[----:B------:R-:W-:Y:S01]  /*2410*/  FFMA R24, R24, R19, R11 ;  /* 0x0000001318187223 */ /* 0x000fe2000000000b */
[----:B------:R-:W-:Y:S02]  /*2420*/  LEA.HI.X R11, R102, UR5, R113, 0x1, P0 ;  /* 0x00000005660b7c11 */ /* 0x000fe400080f0c71 */
[----:B------:R-:W-:Y:S02]  /*2430*/  ISETP.GT.AND P0, PT, R4, 0x1, PT ;  /* 0x000000010400780c */ /* 0x000fe40003f04270 */
[----:B------:R-:W-:Y:S02]  /*2440*/  F2FP.F16.F32.PACK_AB R24, RZ, R24 ;  /* 0x00000018ff18723e */ /* 0x000fe400000000ff */
[----:B------:R-:W-:-:S03]  /*2450*/  ISETP.GT.AND P3, PT, R3, RZ, P0 ;  /* 0x000000ff0300720c */ /* 0x000fc60000764270 */
[----:B------:R0:W-:Y:S10]  /*2460*/  @P1 STG.E.U16 desc[UR36][R10.64], R24 ;  /* 0x000000180a001986 */ /* 0x0001f4000c101524 */
[----:B------:R-:W-:Y:S05]  /*2470*/  @!P3 BRA `(.L_x_31) ;  /* 0x000000000004b947 */ /* 0x000fea0003800000 */
[----:B------:R1:W5:Y:S02]  /*2480*/  LDG.E.LTC128B.U16 R5, desc[UR36][R6.64+0x2] ;  /* 0x0000022406057981 */ /* 0x000364000c1e1520 */
.L_x_31:
[----:B------:R-:W-:Y:S05]  /*2490*/  BSYNC B1 ;  /* 0x0000000000017941 */ /* 0x000fea0003800000 */
.L_x_30:
[----:B-----5:R-:W-:Y:S01]  /*24a0*/  HADD2.F32 R101, -RZ, R5.H0_H0 ;  /* 0x20000005ff657230 */ /* 0x020fe20000004100 */
[----:B------:R-:W-:Y:S01]  /*24b0*/  ISETP.GT.AND P2, PT, R3, 0x8, P2 ;  /* 0x000000080300780c */ /* 0x000fe20001744270 */
[----:B------:R-:W-:Y:S01]  /*24c0*/  IMAD.WIDE.U32 R20, R100, R108, R14 ;  /* 0x0000006c64147225 */ /* 0x000fe200078e000e */
[----:B0-----:R-:W-:-:S03]  /*24d0*/  PRMT R24, R5, 0x7610, R24 ;  /* 0x0000761005187816 */ /* 0x001fc60000000018 */
[----:B------:R-:W-:Y:S01]  /*24e0*/  FMUL R12, R101, R88 ;  /* 0x00000058650c7220 */ /* 0x000fe20000400000 */
[----:B------:R-:W-:Y:S01]  /*24f0*/  IMAD.IADD R107, R107, 0x1, R21 ;  /* 0x000000016b6b7824 */ /* 0x000fe200078e0215 */
[----:B------:R-:W-:Y:S02]  /*2500*/  IADD3 R104, P1, R104, R20, RZ ;  /* 0x0000001468687210 */ /* 0x000fe40007f3e0ff */
[----:B------:R-:W-:-:S03]  /*2510*/  FFMA R12, R25, R19, R12 ;  /* 0x00000013190c7223 */ /* 0x000fc6000000000c */
[----:B------:R-:W-:Y:S01]  /*2520*/  IMAD.X R13, R107, 0x1, R13, P1 ;  /* 0x000000016b0d7824 */ /* 0x000fe200008e060d */
[C---:B------:R-:W-:Y:S02]  /*2530*/  LEA R14, P1, R104.reuse, R110, 0x1 ;  /* 0x0000006e680e7211 */ /* 0x040fe400078208ff */
[----:B------:R-:W-:Y:S02]  /*2540*/  F2FP.F16.F32.PACK_AB R12, RZ, R12 ;  /* 0x0000000cff0c723e */ /* 0x000fe400000000ff */
[----:B------:R-:W-:Y:S02]  /*2550*/  LEA.HI.X R15, R104, R111, R13, 0x1, P1 ;  /* 0x0000006f680f7211 */ /* 0x000fe400008f0c0d */
[----:B------:R-:W-:-:S05]  /*2560*/  PRMT R21, R12, 0x7610, R21 ;  /* 0x000076100c157816 */ /* 0x000fca0000000015 */
[----:B------:R0:W-:Y:S04]  /*2570*/  @P3 STG.E.U16 desc[UR36][R10.64+0x2], R21 ;  /* 0x000002150a003986 */ /* 0x0001e8000c101524 */
[----:B------:R-:W2:Y:S01]  /*2580*/  @P2 LDG.E.LTC128B.U16 R24, desc[UR36][R14.64] ;  /* 0x000000240e182981 */ /* 0x000ea2000c1e1520 */
[----:B------:R-:W-:Y:S01]  /*2590*/  IADD3 R20, P1, R8, R20, RZ ;  /* 0x0000001408147210 */ /* 0x000fe20007f3e0ff */
[----:B------:R-:W-:Y:S01]  /*25a0*/  BSSY B1, `(.L_x_32) ;  /* 0x0000011000017945 */ /* 0x000fe20003800000 */
[C---:B------:R-:W-:Y:S02]  /*25b0*/  SHF.L.U64.HI R13, R92.reuse, 0x1, R91 ;  /* 0x000000015c0d7819 */ /* 0x040fe4000001025b */
[----:B------:R-:W-:Y:S01]  /*25c0*/  ISETP.GT.AND P0, PT, R3, 0x8, P0 ;  /* 0x000000080300780c */ /* 0x000fe20000704270 */
[----:B0-----:R-:W-:Y:S01]  /*25d0*/  IMAD.X R21, R9, 0x1, R107, P1 ;  /* 0x0000000109157824 */ /* 0x001fe200008e066b */
[----:B------:R-:W-:Y:S01]  /*25e0*/  LEA R12, P1, R92, R10, 0x1 ;  /* 0x0000000a5c0c7211 */ /* 0x000fe200078208ff */
[----:B------:R-:W-:-:S04]  /*25f0*/  IMAD.WIDE.U32 R20, R99, R106, R20 ;  /* 0x0000006a63147225 */ /* 0x000fc800078e0014 */
[----:B------:R-:W-:Y:S01]  /*2600*/  IMAD.X R13, R13, 0x1, R11, P1 ;  /* 0x000000010d0d7824 */ /* 0x000fe200008e060b */
[----:B------:R-:W-:Y:S01]  /*2610*/  LEA R8, P3, R20, R110, 0x1 ;  /* 0x0000006e14087211 */ /* 0x000fe200078608ff */
[----:B------:R-:W-:-:S05]  /*2620*/  IMAD.IADD R9, R103, 0x1, R21 ;  /* 0x0000000167097824 */ /* 0x000fca00078e0215 */
[----:B------:R-:W-:Y:S01]  /*2630*/  LEA.HI.X R9, R20, R111, R9, 0x1, P3 ;  /* 0x0000006f14097211 */ /* 0x000fe200018f0c09 */
[----:B--2---:R-:W-:-:S05]  /*2640*/  HADD2.F32 R5, -RZ, R24.H0_H0 ;  /* 0x20000018ff057230 */ /* 0x004fca0000004100 */
[----:B------:R-:W-:-:S04]  /*2650*/  FMUL R5, R5, R88 ;  /* 0x0000005805057220 */ /* 0x000fc80000400000 */
[----:B------:R-:W-:-:S05]  /*2660*/  FFMA R5, R26, R19, R5 ;  /* 0x000000131a057223 */ /* 0x000fca0000000005 */
[----:B------:R-:W-:-:S05]  /*2670*/  F2FP.F16.F32.PACK_AB R5, RZ, R5 ;  /* 0x00000005ff05723e */ /* 0x000fca00000000ff */
[----:B------:R0:W-:Y:S01]  /*2680*/  @P2 STG.E.U16 desc[UR36][R12.64], R5 ;  /* 0x000000050c002986 */ /* 0x0001e2000c101524 */
[----:B------:R-:W-:Y:S05]  /*2690*/  @!P0 BRA `(.L_x_33) ;  /* 0x0000000000048947 */ /* 0x000fea0003800000 */
[----:B------:R2:W5:Y:S02]  /*26a0*/  LDG.E.LTC128B.U16 R24, desc[UR36][R8.64+0x2] ;  /* 0x0000022408187981 */ /* 0x000564000c1e1520 */
.L_x_33:
[----:B------:R-:W-:Y:S05]  /*26b0*/  BSYNC B1 ;  /* 0x0000000000017941 */ /* 0x000fea0003800000 */
.L_x_32:
[----:B0----5:R-:W-:Y:S01]  /*26c0*/  HADD2.F32 R5, -RZ, R24.H0_H0 ;  /* 0x20000018ff057230 */ /* 0x021fe20000004100 */
[----:B------:R-:W-:Y:S01]  /*26d0*/  ISETP.GT.AND P1, PT, R4, 0x8, PT ;  /* 0x000000080400780c */ /* 0x000fe20003f24270 */
[----:B------:R-:W-:Y:S03]  /*26e0*/  BSSY B1, `(.L_x_34) ;  /* 0x0000008000017945 */ /* 0x000fe60003800000 */
[----:B------:R-:W-:Y:S01]  /*26f0*/  FMUL R14, R5, R88 ;  /* 0x00000058050e7220 */ /* 0x000fe20000400000 */
[----:B------:R-:W-:-:S03]  /*2700*/  ISETP.GT.AND P2, PT, R3, RZ, P1 ;  /* 0x000000ff0300720c */ /* 0x000fc60000f44270 */
[----:B------:R-:W-:-:S05]  /*2710*/  FFMA R14, R27, R19, R14 ;  /* 0x000000131b0e7223 */ /* 0x000fca000000000e */
[----:B------:R-:W-:-:S05]  /*2720*/  F2FP.F16.F32.PACK_AB R14, RZ, R14 ;  /* 0x0000000eff0e723e */ /* 0x000fca00000000ff */
[----:B------:R0:W-:Y:S01]  /*2730*/  @P0 STG.E.U16 desc[UR36][R12.64+0x2], R14 ;  /* 0x0000020e0c000986 */ /* 0x0001e2000c101524 */
[----:B------:R-:W-:Y:S05]  /*2740*/  @!P2 BRA `(.L_x_35) ;  /* 0x000000000004a947 */ /* 0x000fea0003800000 */
[----:B------:R3:W5:Y:S02]  /*2750*/  LDG.E.LTC128B.U16 R24, desc[UR36][R6.64+0x10] ;  /* 0x0000102406187981 */ /* 0x000764000c1e1520 */
.L_x_35:
[----:B------:R-:W-:Y:S05]  /*2760*/  BSYNC B1 ;  /* 0x0000000000017941 */ /* 0x000fea0003800000 */
.L_x_34:
[----:B-----5:R-:W-:Y:S01]  /*2770*/  HADD2.F32 R5, -RZ, R24.H0_H0 ;  /* 0x20000018ff057230 */ /* 0x020fe20000004100 */
        /* <DEDUP_REMOVED lines=9> */
.L_x_37:
[----:B------:R-:W-:Y:S05]  /*2810*/  BSYNC B1 ;  /* 0x0000000000017941 */ /* 0x000fea0003800000 */
.L_x_36:
[----:B----45:R-:W-:Y:S01]  /*2820*/  HADD2.F32 R5, -RZ, R24.H0_H0 ;  /* 0x20000018ff057230 */ /* 0x030fe20000004100 */
[----:B------:R-:W-:Y:S01]  /*2830*/  ISETP.GT.AND P1, PT, R3, 0x8, P1 ;  /* 0x000000080300780c */ /* 0x000fe20000f24270 */
[----:B------:R-:W-:Y:S03]  /*2840*/  BSSY B1, `(.L_x_38) ;  /* 0x0000007000017945 */ /* 0x000fe60003800000 */
[----:B0-----:R-:W-:-:S04]  /*2850*/  FMUL R14, R5, R88 ;  /* 0x00000058050e7220 */ /* 0x001fc80000400000 */
[----:B------:R-:W-:-:S05]  /*2860*/  FFMA R14, R29, R19, R14 ;  /* 0x000000131d0e7223 */ /* 0x000fca000000000e */
[----:B------:R-:W-:-:S05]  /*2870*/  F2FP.F16.F32.PACK_AB R14, RZ, R14 ;  /* 0x0000000eff0e723e */ /* 0x000fca00000000ff */
[----:B------:R0:W-:Y:S01]  /*2880*/  @P3 STG.E.U16 desc[UR36][R10.64+0x12], R14 ;  /* 0x0000120e0a003986 */ /* 0x0001e2000c101524 */
[----:B------:R-:W-:Y:S05]  /*2890*/  @!P1 BRA `(.L_x_39) ;  /* 0x0000000000049947 */ /* 0x000fea0003800000 */
[----:B------:R4:W5:Y:S02]  /*28a0*/  LDG.E.LTC128B.U16 R24, desc[UR36][R8.64+0x10] ;  /* 0x0000102408187981 */ /* 0x000964000c1e1520 */
.L_x_39:
[----:B------:R-:W-:Y:S05]  /*28b0*/  BSYNC B1 ;  /* 0x0000000000017941 */ /* 0x000fea0003800000 */
.L_x_38:
[----:B-----5:R-:W-:Y:S01]  /*28c0*/  HADD2.F32 R5, -RZ, R24.H0_H0 ;  /* 0x20000018ff057230 */ /* 0x020fe20000004100 */
[----:B------:R-:W-:Y:S01]  /*28d0*/  ISETP.GT.AND P0, PT, R3, 0x8, P0 ;  /* 0x000000080300780c */ /* 0x000fe20000704270 */
[----:B------:R-:W-:Y:S03]  /*28e0*/  BSSY B1, `(.L_x_40) ;  /* 0x0000007000017945 */ /* 0x000fe60003800000 */
[----:B------:R-:W-:-:S04]  /*28f0*/  FMUL R5, R5, R88 ;  /* 0x0000005805057220 */ /* 0x000fc80000400000 */
[----:B------:R-:W-:-:S05]  /*2900*/  FFMA R5, R30, R19, R5 ;  /* 0x000000131e057223 */ /* 0x000fca0000000005 */
[----:B------:R-:W-:-:S05]  /*2910*/  F2FP.F16.F32.PACK_AB R5, RZ, R5 ;  /* 0x00000005ff05723e */ /* 0x000fca00000000ff */
[----:B------:R0:W-:Y:S01]  /*2920*/  @P1 STG.E.U16 desc[UR36][R12.64+0x10], R5 ;  /* 0x000010050c001986 */ /* 0x0001e2000c101524 */
[----:B------:R-:W-:Y:S05]  /*2930*/  @!P0 BRA `(.L_x_41) ;  /* 0x0000000000048947 */ /* 0x000fea0003800000 */
[----:B------:R0:W5:Y:S02]  /*2940*/  LDG.E.LTC128B.U16 R24, desc[UR36][R8.64+0x12] ;  /* 0x0000122408187981 */ /* 0x000164000c1e1520 */
.L_x_41:
[----:B------:R-:W-:Y:S05]  /*2950*/  BSYNC B1 ;  /* 0x0000000000017941 */ /* 0x000fea0003800000 */
.L_x_40:
        /* <DEDUP_REMOVED lines=10> */
.L_x_43:
[----:B------:R-:W-:Y:S05]  /*2a00*/  BSYNC B1 ;  /* 0x0000000000017941 */ /* 0x000fea0003800000 */
.L_x_42:
        /* <DEDUP_REMOVED lines=10> */
.L_x_45:
[----:B------:R-:W-:Y:S05]  /*2ab0*/  BSYNC B1 ;  /* 0x0000000000017941 */ /* 0x000fea0003800000 */
.L_x_44:
[----:B0----5:R-:W-:Y:S01]  /*2ac0*/  HADD2.F32 R5, -RZ, R24.H0_H0 ;  /* 0x20000018ff057230 */ /* 0x021fe20000004100 */
        /* <DEDUP_REMOVED lines=8> */
.L_x_47:
[----:B------:R-:W-:Y:S05]  /*2b50*/  BSYNC B1 ;  /* 0x0000000000017941 */ /* 0x000fea0003800000 */
.L_x_46:
        /* <DEDUP_REMOVED lines=9> */
.L_x_49:
[----:B------:R-:W-:Y:S05]  /*2bf0*/  BSYNC B1 ;  /* 0x0000000000017941 */ /* 0x000fea0003800000 */
.L_x_48:
        /* <DEDUP_REMOVED lines=10> */
.L_x_51:
[----:B------:R-:W-:Y:S05]  /*2ca0*/  BSYNC B1 ;  /* 0x0000000000017941 */ /* 0x000fea0003800000 */
.L_x_50:
        /* <DEDUP_REMOVED lines=10> */
.L_x_53:
[----:B------:R-:W-:Y:S05]  /*2d50*/  BSYNC B1 ;  /* 0x0000000000017941 */ /* 0x000fea0003800000 */
.L_x_52:
        /* <DEDUP_REMOVED lines=9> */
.L_x_55:
[----:B------:R-:W-:Y:S05]  /*2df0*/  BSYNC B1 ;  /* 0x0000000000017941 */ /* 0x000fea0003800000 */
.L_x_54:
        /* <DEDUP_REMOVED lines=9> */
.L_x_57:
[----:B------:R-:W-:Y:S05]  /*2e90*/  BSYNC B1 ;  /* 0x0000000000017941 */ /* 0x000fea0003800000 */
.L_x_56:
        /* <DEDUP_REMOVED lines=10> */
.L_x_59:
[----:B------:R-:W-:Y:S05]  /*2f40*/  BSYNC B1 ;  /* 0x0000000000017941 */ /* 0x000fea0003800000 */
.L_x_58:
        /* <DEDUP_REMOVED lines=10> */
.L_x_61:
[----:B------:R-:W-:Y:S05]  /*2ff0*/  BSYNC B1 ;  /* 0x0000000000017941 */ /* 0x000fea0003800000 */
.L_x_60:
        /* <DEDUP_REMOVED lines=9> */
.L_x_63:
[----:B------:R-:W-:Y:S05]  /*3090*/  BSYNC B1 ;  /* 0x0000000000017941 */ /* 0x000fea0003800000 */
.L_x_62:
        /* <DEDUP_REMOVED lines=9> */
.L_x_65:
[----:B------:R-:W-:Y:S05]  /*3130*/  BSYNC B1 ;  /* 0x0000000000017941 */ /* 0x000fea0003800000 */
.L_x_64:
        /* <DEDUP_REMOVED lines=10> */
.L_x_67:
[----:B------:R-:W-:Y:S05]  /*31e0*/  BSYNC B1 ;  /* 0x0000000000017941 */ /* 0x000fea0003800000 */
.L_x_66:
        /* <DEDUP_REMOVED lines=10> */
.L_x_69:
[----:B------:R-:W-:Y:S05]  /*3290*/  BSYNC B1 ;  /* 0x0000000000017941 */ /* 0x000fea0003800000 */
.L_x_68:
        /* <DEDUP_REMOVED lines=9> */
.L_x_71:
[----:B------:R-:W-:Y:S05]  /*3330*/  BSYNC B1 ;  /* 0x0000000000017941 */ /* 0x000fea0003800000 */
.L_x_70:
        /* <DEDUP_REMOVED lines=9> */
.L_x_73:
[----:B------:R-:W-:Y:S05]  /*33d0*/  BSYNC B1 ;  /* 0x0000000000017941 */ /* 0x000fea0003800000 */
.L_x_72:
        /* <DEDUP_REMOVED lines=10> */
.L_x_75:
[----:B------:R-:W-:Y:S05]  /*3480*/  BSYNC B1 ;  /* 0x0000000000017941 */ /* 0x000fea0003800000 */
.L_x_74:
        /* <DEDUP_REMOVED lines=10> */
.L_x_77:
[----:B------:R-:W-:Y:S05]  /*3530*/  BSYNC B1 ;  /* 0x0000000000017941 */ /* 0x000fea0003800000 */
.L_x_76:
        /* <DEDUP_REMOVED lines=9> */
.L_x_79:
[----:B------:R-:W-:Y:S05]  /*35d0*/  BSYNC B1 ;  /* 0x0000000000017941 */ /* 0x000fea0003800000 */
.L_x_78:
        /* <DEDUP_REMOVED lines=9> */
.L_x_81:
[----:B------:R-:W-:Y:S05]  /*3670*/  BSYNC B1 ;  /* 0x0000000000017941 */ /* 0x000fea0003800000 */
.L_x_80:
        /* <DEDUP_REMOVED lines=10> */
.L_x_83:
[----:B------:R-:W-:Y:S05]  /*3720*/  BSYNC B1 ;  /* 0x0000000000017941 */ /* 0x000fea0003800000 */
.L_x_82:
        /* <DEDUP_REMOVED lines=10> */
.L_x_85:
[----:B------:R-:W-:Y:S05]  /*37d0*/  BSYNC B1 ;  /* 0x0000000000017941 */ /* 0x000fea0003800000 */
.L_x_84:
        /* <DEDUP_REMOVED lines=9> */
.L_x_87:
[----:B------:R-:W-:Y:S05]  /*3870*/  BSYNC B1 ;  /* 0x0000000000017941 */ /* 0x000fea0003800000 */
.L_x_86:
        /* <DEDUP_REMOVED lines=9> */
.L_x_89:
[----:B------:R-:W-:Y:S05]  /*3910*/  BSYNC B1 ;  /* 0x0000000000017941 */ /* 0x000fea0003800000 */
.L_x_88:
        /* <DEDUP_REMOVED lines=10> */
.L_x_91:
[----:B------:R-:W-:Y:S05]  /*39c0*/  BSYNC B1 ;  /* 0x0000000000017941 */ /* 0x000fea0003800000 */
.L_x_90:
        /* <DEDUP_REMOVED lines=10> */
.L_x_93:
[----:B------:R-:W-:Y:S05]  /*3a70*/  BSYNC B1 ;  /* 0x0000000000017941 */ /* 0x000fea0003800000 */
.L_x_92:
        /* <DEDUP_REMOVED lines=9> */
.L_x_95:
[----:B------:R-:W-:Y:S05]  /*3b10*/  BSYNC B1 ;  /* 0x0000000000017941 */ /* 0x000fea0003800000 */
.L_x_94:
        /* <DEDUP_REMOVED lines=9> */
.L_x_97:
[----:B------:R-:W-:Y:S05]  /*3bb0*/  BSYNC B1 ;  /* 0x0000000000017941 */ /* 0x000fea0003800000 */
.L_x_96:
        /* <DEDUP_REMOVED lines=10> */
.L_x_99:
[----:B------:R-:W-:Y:S05]  /*3c60*/  BSYNC B1 ;  /* 0x0000000000017941 */ /* 0x000fea0003800000 */
.L_x_98:
        /* <DEDUP_REMOVED lines=10> */
.L_x_101:
[----:B------:R-:W-:Y:S05]  /*3d10*/  BSYNC B1 ;  /* 0x0000000000017941 */ /* 0x000fea0003800000 */
.L_x_100:
        /* <DEDUP_REMOVED lines=9> */
.L_x_103:
[----:B------:R-:W-:Y:S05]  /*3db0*/  BSYNC B1 ;  /* 0x0000000000017941 */ /* 0x000fea0003800000 */
.L_x_102:
        /* <DEDUP_REMOVED lines=9> */
.L_x_105:
[----:B------:R-:W-:Y:S05]  /*3e50*/  BSYNC B1 ;  /* 0x0000000000017941 */ /* 0x000fea0003800000 */
.L_x_104:
        /* <DEDUP_REMOVED lines=10> */
.L_x_107:
[----:B------:R-:W-:Y:S05]  /*3f00*/  BSYNC B1 ;  /* 0x0000000000017941 */ /* 0x000fea0003800000 */
.L_x_106:
        /* <DEDUP_REMOVED lines=10> */
.L_x_109:
[----:B------:R-:W-:Y:S05]  /*3fb0*/  BSYNC B1 ;  /* 0x0000000000017941 */ /* 0x000fea0003800000 */
.L_x_108:
        /* <DEDUP_REMOVED lines=9> */
.L_x_111:
[----:B------:R-:W-:Y:S05]  /*4050*/  BSYNC B1 ;  /* 0x0000000000017941 */ /* 0x000fea0003800000 */
.L_x_110:
        /* <DEDUP_REMOVED lines=9> */
.L_x_113:
[----:B------:R-:W-:Y:S05]  /*40f0*/  BSYNC B1 ;  /* 0x0000000000017941 */ /* 0x000fea0003800000 */
.L_x_112:
        /* <DEDUP_REMOVED lines=10> */
.L_x_115:
[----:B------:R-:W-:Y:S05]  /*41a0*/  BSYNC B1 ;  /* 0x0000000000017941 */ /* 0x000fea0003800000 */
.L_x_114:
        /* <DEDUP_REMOVED lines=10> */
.L_x_117:
[----:B------:R-:W-:Y:S05]  /*4250*/  BSYNC B1 ;  /* 0x0000000000017941 */ /* 0x000fea0003800000 */
.L_x_116:
        /* <DEDUP_REMOVED lines=9> */
.L_x_119:
[----:B------:R-:W-:Y:S05]  /*42f0*/  BSYNC B1 ;  /* 0x0000000000017941 */ /* 0x000fea0003800000 */
.L_x_118:
        /* <DEDUP_REMOVED lines=9> */
.L_x_121:
[----:B------:R-:W-:Y:S05]  /*4390*/  BSYNC B1 ;  /* 0x0000000000017941 */ /* 0x000fea0003800000 */
.L_x_120:
        /* <DEDUP_REMOVED lines=10> */
.L_x_123:
[----:B------:R-:W-:Y:S05]  /*4440*/  BSYNC B1 ;  /* 0x0000000000017941 */ /* 0x000fea0003800000 */
.L_x_122:
        /* <DEDUP_REMOVED lines=10> */
.L_x_125:
[----:B------:R-:W-:Y:S05]  /*44f0*/  BSYNC B1 ;  /* 0x0000000000017941 */ /* 0x000fea0003800000 */
.L_x_124:
        /* <DEDUP_REMOVED lines=9> */
.L_x_127:
[----:B------:R-:W-:Y:S05]  /*4590*/  BSYNC B1 ;  /* 0x0000000000017941 */ /* 0x000fea0003800000 */
.L_x_126:
        /* <DEDUP_REMOVED lines=9> */
.L_x_129:
[----:B------:R-:W-:Y:S05]  /*4630*/  BSYNC B1 ;  /* 0x0000000000017941 */ /* 0x000fea0003800000 */
.L_x_128:
        /* <DEDUP_REMOVED lines=10> */
.L_x_131:
[----:B------:R-:W-:Y:S05]  /*46e0*/  BSYNC B1 ;  /* 0x0000000000017941 */ /* 0x000fea0003800000 */
.L_x_130:
        /* <DEDUP_REMOVED lines=10> */
.L_x_133:
[----:B------:R-:W-:Y:S05]  /*4790*/  BSYNC B1 ;  /* 0x0000000000017941 */ /* 0x000fea0003800000 */
.L_x_132:
        /* <DEDUP_REMOVED lines=9> */
.L_x_135:
[----:B------:R-:W-:Y:S05]  /*4830*/  BSYNC B1 ;  /* 0x0000000000017941 */ /* 0x000fea0003800000 */
.L_x_134:
        /* <DEDUP_REMOVED lines=9> */
.L_x_137:
[----:B------:R-:W-:Y:S05]  /*48d0*/  BSYNC B1 ;  /* 0x0000000000017941 */ /* 0x000fea0003800000 */
.L_x_136:
        /* <DEDUP_REMOVED lines=10> */
.L_x_139:
[----:B------:R-:W-:Y:S05]  /*4980*/  BSYNC B1 ;  /* 0x0000000000017941 */ /* 0x000fea0003800000 */
.L_x_138:
        /* <DEDUP_REMOVED lines=10> */
.L_x_141:
[----:B------:R-:W-:Y:S05]  /*4a30*/  BSYNC B1 ;  /* 0x0000000000017941 */ /* 0x000fea0003800000 */
.L_x_140:
        /* <DEDUP_REMOVED lines=9> */
.L_x_143:
[----:B------:R-:W-:Y:S05]  /*4ad0*/  BSYNC B1 ;  /* 0x0000000000017941 */ /* 0x000fea0003800000 */
.L_x_142:
        /* <DEDUP_REMOVED lines=9> */
.L_x_145:
[----:B------:R-:W-:Y:S05]  /*4b70*/  BSYNC B1 ;  /* 0x0000000000017941 */ /* 0x000fea0003800000 */
.L_x_144:
        /* <DEDUP_REMOVED lines=10> */
.L_x_147:
[----:B------:R-:W-:Y:S05]  /*4c20*/  BSYNC B1 ;  /* 0x0000000000017941 */ /* 0x000fea0003800000 */
.L_x_146:
[----:B-----5:R-:W-:Y:S01]  /*4c30*/  HADD2.F32 R5, -RZ, R24.H0_H0 ;  /* 0x20000018ff057230 */ /* 0x020fe20000004100 */
[----:B------:R-:W-:Y:S01]  /*4c40*/  ISETP.GT.AND P0, PT, R4, 0x79, PT ;  /* 0x000000790400780c */ /* 0x000fe20003f04270 */
[----:B------:R-:W-:Y:S01]  /*4c50*/  @P2 IMAD.MOV.U32 R4, RZ, RZ, R10 ;  /* 0x000000ffff042224 */ /* 0x000fe200078e000a */
[----:B------:R-:W-:Y:S02]  /*4c60*/  BSSY B1, `(.L_x_148) ;  /* 0x000000a000017945 */ /* 0x000fe40003800000 */
[----:B------:R-:W-:Y:S01]  /*4c70*/  FMUL R5, R5, R88 ;  /* 0x0000005805057220 */ /* 0x000fe20000400000 */
[----:B------:R-:W-:-:S03]  /*4c80*/  ISETP.GT.AND P3, PT, R3, RZ, P0 ;  /* 0x000000ff0300720c */ /* 0x000fc60000764270 */
[----:B------:R-:W-:-:S05]  /*4c90*/  FFMA R5, R84, R19, R5 ;  /* 0x0000001354057223 */ /* 0x000fca0000000005 */
[----:B------:R-:W-:-:S04]  /*4ca0*/  F2FP.F16.F32.PACK_AB R5, RZ, R5 ;  /* 0x00000005ff05723e */ /* 0x000fc800000000ff */
[----:B0-----:R-:W-:Y:S01]  /*4cb0*/  PRMT R14, R5, 0x7610, R14 ;  /* 0x00007610050e7816 */ /* 0x001fe2000000000e */
[----:B------:R-:W-:-:S05]  /*4cc0*/  @P2 IMAD.MOV.U32 R5, RZ, RZ, R11 ;  /* 0x000000ffff052224 */ /* 0x000fca00078e000b */
[----:B------:R0:W-:Y:S01]  /*4cd0*/  @P2 STG.E.U16 desc[UR36][R4.64+0xf0], R14 ;  /* 0x0000f00e04002986 */ /* 0x0001e2000c101524 */
[----:B------:R-:W-:Y:S05]  /*4ce0*/  @!P3 BRA `(.L_x_149) ;  /* 0x000000000004b947 */ /* 0x000fea0003800000 */
[----:B------:R0:W5:Y:S02]  /*4cf0*/  LDG.E.LTC128B.U16 R24, desc[UR36][R6.64+0xf2] ;  /* 0x0000f22406187981 */ /* 0x000164000c1e1520 */
.L_x_149:
[----:B------:R-:W-:Y:S05]  /*4d00*/  BSYNC B1 ;  /* 0x0000000000017941 */ /* 0x000fea0003800000 */
.L_x_148:
        /* <DEDUP_REMOVED lines=9> */
.L_x_151:
[----:B------:R-:W-:Y:S05]  /*4da0*/  BSYNC B1 ;  /* 0x0000000000017941 */ /* 0x000fea0003800000 */
.L_x_150:
[----:B-----5:R-:W-:Y:S01]  /*4db0*/  HADD2.F32 R5, -RZ, R24.H0_H0 ;  /* 0x20000018ff057230 */ /* 0x020fe20000004100 */
[----:B------:R-:W-:Y:S01]  /*4dc0*/  ISETP.GT.AND P0, PT, R3, 0x8, P0 ;  /* 0x000000080300780c */ /* 0x000fe20000704270 */
[----:B0-----:R-:W-:Y:S01]  /*4dd0*/  @P1 IMAD.MOV.U32 R4, RZ, RZ, R12 ;  /* 0x000000ffff041224 */ /* 0x001fe200078e000c */
[----:B------:R-:W-:Y:S02]  /*4de0*/  BSSY B1, `(.L_x_152) ;  /* 0x0000009000017945 */ /* 0x000fe40003800000 */
[----:B------:R-:W-:-:S04]  /*4df0*/  FMUL R5, R5, R88 ;  /* 0x0000005805057220 */ /* 0x000fc80000400000 */
[----:B------:R-:W-:-:S05]  /*4e00*/  FFMA R5, R86, R19, R5 ;  /* 0x0000001356057223 */ /* 0x000fca0000000005 */
[----:B------:R-:W-:-:S04]  /*4e10*/  F2FP.F16.F32.PACK_AB R5, RZ, R5 ;  /* 0x00000005ff05723e */ /* 0x000fc800000000ff */
[----:B-1-3--:R-:W-:Y:S01]  /*4e20*/  PRMT R6, R5, 0x7610, R6 ;  /* 0x0000761005067816 */ /* 0x00afe20000000006 */
[----:B------:R-:W-:-:S05]  /*4e30*/  @P1 IMAD.MOV.U32 R5, RZ, RZ, R13 ;  /* 0x000000ffff051224 */ /* 0x000fca00078e000d */
[----:B------:R0:W-:Y:S01]  /*4e40*/  @P1 STG.E.U16 desc[UR36][R4.64+0xf0], R6 ;  /* 0x0000f00604001986 */ /* 0x0001e2000c101524 */
[----:B------:R-:W-:Y:S05]  /*4e50*/  @!P0 BRA `(.L_x_153) ;  /* 0x0000000000048947 */ /* 0x000fea0003800000 */
[----:B------:R1:W5:Y:S02]  /*4e60*/  LDG.E.LTC128B.U16 R24, desc[UR36][R8.64+0xf2] ;  /* 0x0000f22408187981 */ /* 0x000364000c1e1520 */
.L_x_153:
[----:B------:R-:W-:Y:S05]  /*4e70*/  BSYNC B1 ;  /* 0x0000000000017941 */ /* 0x000fea0003800000 */
.L_x_152:
[----:B------:R-:W-:Y:S05]  /*4e80*/  @!P0 BRA `(.L_x_154) ;  /* 0x0000001000e88947 */ /* 0x000fea0003800000 */
[----:B-----5:R-:W-:-:S05]  /*4e90*/  HADD2.F32 R3, -RZ, R24.H0_H0 ;  /* 0x20000018ff037230 */ /* 0x020fca0000004100 */
[----:B0-----:R-:W-:-:S04]  /*4ea0*/  FMUL R4, R3, R88 ;  /* 0x0000005803047220 */ /* 0x001fc80000400000 */
[----:B------:R-:W-:-:S05]  /*4eb0*/  FFMA R4, R87, R19, R4 ;  /* 0x0000001357047223 */ /* 0x000fca0000000004 */
[----:B------:R-:W-:-:S05]  /*4ec0*/  F2FP.F16.F32.PACK_AB R4, RZ, R4 ;  /* 0x00000004ff04723e */ /* 0x000fca00000000ff */
[----:B------:R3:W-:Y:S01]  /*4ed0*/  STG.E.U16 desc[UR36][R12.64+0xf2], R4 ;  /* 0x0000f2040c007986 */ /* 0x0007e2000c101524 */
[----:B------:R-:W-:Y:S05]  /*4ee0*/  BRA `(.L_x_154) ;  /* 0x0000001000d07947 */ /* 0x000fea0003800000 */
.L_x_29:
[----:B------:R-:W-:Y:S01]  /*4ef0*/  ISETP.GT.AND P3, PT, R4, 0x1, PT ;  /* 0x000000010400780c */ /* 0x000fe20003f64270 */
[----:B------:R-:W-:Y:S01]  /*4f00*/  ULDC.64 UR4, c[0x0][0x5c0] ;  /* 0x0001700000047ab9 */ /* 0x000fe20000000a00 */
[-C--:B------:R-:W-:Y:S01]  /*4f10*/  FMUL R24, R24, R19.reuse ;  /* 0x0000001318187220 */ /* 0x080fe20000400000 */
[----:B------:R-:W-:Y:S01]  /*4f20*/  LEA R6, P4, R102, UR4, 0x1 ;  /* 0x0000000466067c11 */ /* 0x000fe2000f8808ff */
[-C--:B------:R-:W-:Y:S01]  /*4f30*/  FMUL R25, R25, R19.reuse ;  /* 0x0000001319197220 */ /* 0x080fe20000400000 */
[----:B------:R-:W-:Y:S01]  /*4f40*/  ISETP.GT.AND P0, PT, R3, RZ, P3 ;  /* 0x000000ff0300720c */ /* 0x000fe20001f04270 */
[-C--:B------:R-:W-:Y:S01]  /*4f50*/  FMUL R26, R26, R19.reuse ;  /* 0x000000131a1a7220 */ /* 0x080fe20000400000 */
[----:B------:R-:W-:Y:S01]  /*4f60*/  F2FP.F16.F32.PACK_AB R24, RZ, R24 ;  /* 0x00000018ff18723e */ /* 0x000fe200000000ff */
[-C--:B------:R-:W-:Y:S01]  /*4f70*/  FMUL R27, R27, R19.reuse ;  /* 0x000000131b1b7220 */ /* 0x080fe20000400000 */
[----:B------:R-:W-:Y:S01]  /*4f80*/  LEA.HI.X R7, R102, UR5, R113, 0x1, P4 ;  /* 0x0000000566077c11 */ /* 0x000fe2000a0f0c71 */
[----:B------:R-:W-:Y:S01]  /*4f90*/  FMUL R28, R28, R19 ;  /* 0x000000131c1c7220 */ /* 0x000fe20000400000 */
[----:B------:R-:W-:Y:S01]  /*4fa0*/  F2FP.F16.F32.PACK_AB R25, RZ, R25 ;  /* 0x00000019ff19723e */ /* 0x000fe200000000ff */
[-C--:B------:R-:W-:Y:S01]  /*4fb0*/  FMUL R29, R29, R19.reuse ;  /* 0x000000131d1d7220 */ /* 0x080fe20000400000 */
[----:B------:R-:W-:Y:S01]  /*4fc0*/  ISETP.GT.AND P2, PT, R3, 0x8, P2 ;  /* 0x000000080300780c */ /* 0x000fe20001744270 */
[----:B------:R-:W-:Y:S01]  /*4fd0*/  @P1 STG.E.U16 desc[UR36][R6.64], R24 ;  /* 0x0000001806001986 */ /* 0x000fe2000c101524 */
[----:B------:R-:W-:Y:S01]  /*4fe0*/  ISETP.GT.AND P1, PT, R4, 0x8, PT ;  /* 0x000000080400780c */ /* 0x000fe20003f24270 */
[-C--:B------:R-:W-:Y:S01]  /*4ff0*/  FMUL R30, R30, R19.reuse ;  /* 0x000000131e1e7220 */ /* 0x080fe20000400000 */
[C---:B------:R-:W-:Y:S01]  /*5000*/  SHF.L.U64.HI R5, R92.reuse, 0x1, R91 ;  /* 0x000000015c057819 */ /* 0x040fe2000001025b */
[----:B------:R-:W-:Y:S01]  /*5010*/  @P0 STG.E.U16 desc[UR36][R6.64+0x2], R25 ;  /* 0x0000021906000986 */ /* 0x000fe2000c101524 */
[----:B------:R-:W-:Y:S01]  /*5020*/  LEA R8, P5, R92, R6, 0x1 ;  /* 0x000000065c087211 */ /* 0x000fe200078a08ff */
[-C--:B------:R-:W-:Y:S01]  /*5030*/  FMUL R31, R31, R19.reuse ;  /* 0x000000131f1f7220 */ /* 0x080fe20000400000 */
[----:B------:R-:W-:Y:S01]  /*5040*/  ISETP.GT.AND P3, PT, R3, 0x8, P3 ;  /* 0x000000080300780c */ /* 0x000fe20001f64270 */
[-C--:B------:R-:W-:Y:S01]  /*5050*/  FMUL R32, R32, R19.reuse ;  /* 0x0000001320207220 */ /* 0x080fe20000400000 */
[----:B------:R-:W-:Y:S01]  /*5060*/  ISETP.GT.AND P0, PT, R4, 0x9, PT ;  /* 0x000000090400780c */ /* 0x000fe20003f04270 */
[----:B------:R-:W-:Y:S01]  /*5070*/  IMAD.X R9, R5, 0x1, R7, P5 ;  /* 0x0000000105097824 */ /* 0x000fe200028e0607 */
[----:B------:R-:W-:Y:S01]  /*5080*/  ISETP.GT.AND P4, PT, R3, RZ, P1 ;  /* 0x000000ff0300720c */ /* 0x000fe20000f84270 */
[-C--:B------:R-:W-:Y:S01]  /*5090*/  FMUL R33, R33, R19.reuse ;  /* 0x0000001321217220 */ /* 0x080fe20000400000 */
[----:B------:R-:W-:Y:S01]  /*50a0*/  F2FP.F16.F32.PACK_AB R26, RZ, R26 ;  /* 0x0000001aff1a723e */ /* 0x000fe200000000ff */
[-C--:B------:R-:W-:Y:S01]  /*50b0*/  FMUL R34, R34, R19.reuse ;  /* 0x0000001322227220 */ /* 0x080fe20000400000 */
[----:B------:R-:W-:Y:S01]  /*50c0*/  ISETP.GT.AND P5, PT, R3, RZ, P0 ;  /* 0x000000ff0300720c */ /* 0x000fe200007a4270 */
[----:B------:R-:W-:Y:S01]  /*50d0*/  FMUL R35, R35, R19 ;  /* 0x0000001323237220 */ /* 0x000fe20000400000 */
[----:B------:R-:W-:Y:S01]  /*50e0*/  F2FP.F16.F32.PACK_AB R27, RZ, R27 ;  /* 0x0000001bff1b723e */ /* 0x000fe200000000ff */
[----:B------:R-:W-:Y:S01]  /*50f0*/  @P2 STG.E.U16 desc[UR36][R8.64], R26 ;  /* 0x0000001a08002986 */ /* 0x000fe2000c101524 */
[----:B------:R-:W-:Y:S01]  /*5100*/  F2FP.F16.F32.PACK_AB R28, RZ, R28 ;  /* 0x0000001cff1c723e */ /* 0x000fe200000000ff */
[-C--:B------:R-:W-:Y:S01]  /*5110*/  FMUL R36, R36, R19.reuse ;  /* 0x0000001324247220 */ /* 0x080fe20000400000 */
[----:B------:R-:W-:Y:S01]  /*5120*/  ISETP.GT.AND P2, PT, R3, 0x8, P1 ;  /* 0x000000080300780c */ /* 0x000fe20000f44270 */
[----:B------:R-:W-:Y:S01]  /*5130*/  @P3 STG.E.U16 desc[UR36][R8.64+0x2], R27 ;  /* 0x0000021b08003986 */ /* 0x000fe2000c101524 */
[----:B------:R-:W-:Y:S01]  /*5140*/  ISETP.GT.AND P1, PT, R4, 0x10, PT ;  /* 0x000000100400780c */ /* 0x000fe20003f24270 */
[----:B------:R-:W-:Y:S01]  /*5150*/  FMUL R37, R37, R19 ;  /* 0x0000001325257220 */ /* 0x000fe20000400000 */
[----:B------:R-:W-:Y:S01]  /*5160*/  F2FP.F16.F32.PACK_AB R29, RZ, R29 ;  /* 0x0000001dff1d723e */ /* 0x000fe200000000ff */
[----:B------:R-:W-:Y:S01]  /*5170*/  @P4 STG.E.U16 desc[UR36][R6.64+0x10], R28 ;  /* 0x0000101c06004986 */ /* 0x000fe2000c101524 */
[C---:B------:R-:W-:Y:S01]  /*5180*/  ISETP.GT.AND P3, PT, R3.reuse, 0x8, P0 ;  /* 0x000000080300780c */ /* 0x040fe20000764270 */
[-C--:B------:R-:W-:Y:S01]  /*5190*/  FMUL R38, R38, R19.reuse ;  /* 0x0000001326267220 */ /* 0x080fe20000400000 */
[----:B------:R-:W-:Y:S01]  /*51a0*/  ISETP.GT.AND P0, PT, R4, 0x11, PT ;  /* 0x000000110400780c */ /* 0x000fe20003f04270 */
[----:B------:R-:W-:Y:S01]  /*51b0*/  @P5 STG.E.U16 desc[UR36][R6.64+0x12], R29 ;  /* 0x0000121d06005986 */ /* 0x000fe2000c101524 */
        /* <DEDUP_REMOVED lines=161> */
[----:B------:R-:W-:Y:S01]  /*5bd0*/  FMUL R87, R87, R19 ;  /* 0x0000001357577220 */ /* 0x000fe20000400000 */
[----:B------:R-:W-:-:S02]  /*5be0*/  F2FP.F16.F32.PACK_AB R62, RZ, R62 ;  /* 0x0000003eff3e723e */ /* 0x000fc400000000ff */
[C---:B------:R-:W-:Y:S02]  /*5bf0*/  ISETP.GT.AND P5, PT, R3.reuse, RZ, P0 ;  /* 0x000000ff0300720c */ /* 0x040fe400007a4270 */
[----:B------:R-:W-:Y:S01]  /*5c00*/  F2FP.F16.F32.PACK_AB R63, RZ, R63 ;  /* 0x0000003fff3f723e */ /* 0x000fe200000000ff */
[----:B------:R-:W-:Y:S01]  /*5c10*/  @P2 STG.E.U16 desc[UR36][R8.64+0x90], R62 ;  /* 0x0000903e08002986 */ /* 0x000fe2000c101524 */
[----:B------:R-:W-:Y:S02]  /*5c20*/  F2FP.F16.F32.PACK_AB R64, RZ, R64 ;  /* 0x00000040ff40723e */ /* 0x000fe400000000ff */
[C---:B------:R-:W-:Y:S01]  /*5c30*/  ISETP.GT.AND P2, PT, R3.reuse, 0x8, P1 ;  /* 0x000000080300780c */ /* 0x040fe20000f44270 */
[----:B------:R-:W-:Y:S01]  /*5c40*/  @P3 STG.E.U16 desc[UR36][R8.64+0x92], R63 ;  /* 0x0000923f08003986 */ /* 0x000fe2000c101524 */
[----:B------:R-:W-:Y:S02]  /*5c50*/  ISETP.GT.AND P1, PT, R4, 0x58, PT ;  /* 0x000000580400780c */ /* 0x000fe40003f24270 */
[----:B------:R-:W-:Y:S01]  /*5c60*/  F2FP.F16.F32.PACK_AB R65, RZ, R65 ;  /* 0x00000041ff41723e */ /* 0x000fe200000000ff */
[----:B------:R-:W-:Y:S01]  /*5c70*/  @P4 STG.E.U16 desc[UR36][R6.64+0xa0], R64 ;  /* 0x0000a04006004986 */ /* 0x000fe2000c101524 */
[----:B------:R-:W-:-:S02]  /*5c80*/  ISETP.GT.AND P3, PT, R3, 0x8, P0 ;  /* 0x000000080300780c */ /* 0x000fc40000764270 */
[----:B------:R-:W-:Y:S01]  /*5c90*/  ISETP.GT.AND P0, PT, R4, 0x59, PT ;  /* 0x000000590400780c */ /* 0x000fe20003f04270 */
[----:B------:R-:W-:Y:S01]  /*5ca0*/  @P5 STG.E.U16 desc[UR36][R6.64+0xa2], R65 ;  /* 0x0000a24106005986 */ /* 0x000fe2000c101524 */
[C---:B------:R-:W-:Y:S02]  /*5cb0*/  ISETP.GT.AND P4, PT, R3.reuse, RZ, P1 ;  /* 0x000000ff0300720c */ /* 0x040fe40000f84270 */
[----:B------:R-:W-:Y:S02]  /*5cc0*/  F2FP.F16.F32.PACK_AB R66, RZ, R66 ;  /* 0x00000042ff42723e */ /* 0x000fe400000000ff */
[----:B------:R-:W-:Y:S02]  /*5cd0*/  ISETP.GT.AND P5, PT, R3, RZ, P0 ;  /* 0x000000ff0300720c */ /* 0x000fe400007a4270 */
[----:B------:R-:W-:Y:S01]  /*5ce0*/  F2FP.F16.F32.PACK_AB R67, RZ, R67 ;  /* 0x00000043ff43723e */ /* 0x000fe200000000ff */
[----:B------:R-:W-:Y:S01]  /*5cf0*/  @P2 STG.E.U16 desc[UR36][R8.64+0xa0], R66 ;  /* 0x0000a04208002986 */ /* 0x000fe2000c101524 */
[----:B------:R-:W-:-:S02]  /*5d00*/  F2FP.F16.F32.PACK_AB R68, RZ, R68 ;  /* 0x00000044ff44723e */ /* 0x000fc400000000ff */
[C---:B------:R-:W-:Y:S01]  /*5d10*/  ISETP.GT.AND P2, PT, R3.reuse, 0x8, P1 ;  /* 0x000000080300780c */ /* 0x040fe20000f44270 */
[----:B------:R-:W-:Y:S01]  /*5d20*/  @P3 STG.E.U16 desc[UR36][R8.64+0xa2], R67 ;  /* 0x0000a24308003986 */ /* 0x000fe2000c101524 */
[C---:B------:R-:W-:Y:S02]  /*5d30*/  ISETP.GT.AND P1, PT, R4.reuse, 0x60, PT ;  /* 0x000000600400780c */ /* 0x040fe40003f24270 */
[----:B------:R-:W-:Y:S01]  /*5d40*/  F2FP.F16.F32.PACK_AB R69, RZ, R69 ;  /* 0x00000045ff45723e */ /* 0x000fe200000000ff */
[----:B------:R-:W-:Y:S01]  /*5d50*/  @P4 STG.E.U16 desc[UR36][R6.64+0xb0], R68 ;  /* 0x0000b04406004986 */ /* 0x000fe2000c101524 */
[C---:B------:R-:W-:Y:S02]  /*5d60*/  ISETP.GT.AND P3, PT, R3.reuse, 0x8, P0 ;  /* 0x000000080300780c */ /* 0x040fe40000764270 */
[----:B------:R-:W-:Y:S01]  /*5d70*/  ISETP.GT.AND P0, PT, R4, 0x61, PT ;  /* 0x000000610400780c */ /* 0x000fe20003f04270 */
[----:B------:R-:W-:Y:S01]  /*5d80*/  @P5 STG.E.U16 desc[UR36][R6.64+0xb2], R69 ;  /* 0x0000b24506005986 */ /* 0x000fe2000c101524 */
[----:B------:R-:W-:-:S02]  /*5d90*/  ISETP.GT.AND P4, PT, R3, RZ, P1 ;  /* 0x000000ff0300720c */ /* 0x000fc40000f84270 */
[C---:B------:R-:W-:Y:S02]  /*5da0*/  ISETP.GT.AND P5, PT, R3.reuse, RZ, P0 ;  /* 0x000000ff0300720c */ /* 0x040fe400007a4270 */
[----:B------:R-:W-:Y:S02]  /*5db0*/  F2FP.F16.F32.PACK_AB R70, RZ, R70 ;  /* 0x00000046ff46723e */ /* 0x000fe400000000ff */
[----:B------:R-:W-:Y:S02]  /*5dc0*/  F2FP.F16.F32.PACK_AB R71, RZ, R71 ;  /* 0x00000047ff47723e */ /* 0x000fe400000000ff */
[----:B------:R-:W-:Y:S01]  /*5dd0*/  F2FP.F16.F32.PACK_AB R72, RZ, R72 ;  /* 0x00000048ff48723e */ /* 0x000fe200000000ff */
[----:B------:R-:W-:Y:S01]  /*5de0*/  @P2 STG.E.U16 desc[UR36][R8.64+0xb0], R70 ;  /* 0x0000b04608002986 */ /* 0x000fe2000c101524 */
[----:B------:R-:W-:Y:S02]  /*5df0*/  F2FP.F16.F32.PACK_AB R73, RZ, R73 ;  /* 0x00000049ff49723e */ /* 0x000fe400000000ff */
[C---:B------:R-:W-:Y:S01]  /*5e00*/  ISETP.GT.AND P1, PT, R3.reuse, 0x8, P1 ;  /* 0x000000080300780c */ /* 0x040fe20000f24270 */
[----:B------:R-:W-:Y:S01]  /*5e10*/  @P3 STG.E.U16 desc[UR36][R8.64+0xb2], R71 ;  /* 0x0000b24708003986 */ /* 0x000fe2000c101524 */
[----:B------:R-:W-:-:S02]  /*5e20*/  ISETP.GT.AND P2, PT, R3, 0x8, P0 ;  /* 0x000000080300780c */ /* 0x000fc40000744270 */
[C---:B------:R-:W-:Y:S01]  /*5e30*/  ISETP.GT.AND P0, PT, R4.reuse, 0x69, PT ;  /* 0x000000690400780c */ /* 0x040fe20003f04270 */
[----:B------:R-:W-:Y:S01]  /*5e40*/  @P4 STG.E.U16 desc[UR36][R6.64+0xc0], R72 ;  /* 0x0000c04806004986 */ /* 0x000fe2000c101524 */
[----:B------:R-:W-:Y:S02]  /*5e50*/  ISETP.GT.AND P4, PT, R4, 0x68, PT ;  /* 0x000000680400780c */ /* 0x000fe40003f84270 */
[----:B------:R-:W-:Y:S01]  /*5e60*/  F2FP.F16.F32.PACK_AB R74, RZ, R74 ;  /* 0x0000004aff4a723e */ /* 0x000fe200000000ff */
[----:B------:R-:W-:Y:S01]  /*5e70*/  @P5 STG.E.U16 desc[UR36][R6.64+0xc2], R73 ;  /* 0x0000c24906005986 */ /* 0x000fe2000c101524 */
[C---:B------:R-:W-:Y:S02]  /*5e80*/  ISETP.GT.AND P5, PT, R3.reuse, RZ, P4 ;  /* 0x000000ff0300720c */ /* 0x040fe400027a4270 */
[----:B------:R-:W-:Y:S01]  /*5e90*/  ISETP.GT.AND P3, PT, R3, RZ, P0 ;  /* 0x000000ff0300720c */ /* 0x000fe20000764270 */
[----:B------:R-:W-:Y:S01]  /*5ea0*/  @P1 STG.E.U16 desc[UR36][R8.64+0xc0], R74 ;  /* 0x0000c04a08001986 */ /* 0x000fe2000c101524 */
[----:B------:R-:W-:-:S02]  /*5eb0*/  F2FP.F16.F32.PACK_AB R75, RZ, R75 ;  /* 0x0000004bff4b723e */ /* 0x000fc400000000ff */
[----:B------:R-:W-:Y:S02]  /*5ec0*/  F2FP.F16.F32.PACK_AB R76, RZ, R76 ;  /* 0x0000004cff4c723e */ /* 0x000fe400000000ff */
[C---:B------:R-:W-:Y:S01]  /*5ed0*/  ISETP.GT.AND P4, PT, R3.reuse, 0x8, P4 ;  /* 0x000000080300780c */ /* 0x040fe20002784270 */
[----:B------:R-:W-:Y:S01]  /*5ee0*/  @P2 STG.E.U16 desc[UR36][R8.64+0xc2], R75 ;  /* 0x0000c24b08002986 */ /* 0x000fe2000c101524 */
[----:B------:R-:W-:Y:S02]  /*5ef0*/  F2FP.F16.F32.PACK_AB R77, RZ, R77 ;  /* 0x0000004dff4d723e */ /* 0x000fe400000000ff */
[C---:B------:R-:W-:Y:S01]  /*5f00*/  ISETP.GT.AND P2, PT, R4.reuse, 0x71, PT ;  /* 0x000000710400780c */ /* 0x040fe20003f44270 */
[----:B------:R-:W-:Y:S01]  /*5f10*/  @P5 STG.E.U16 desc[UR36][R6.64+0xd0], R76 ;  /* 0x0000d04c06005986 */ /* 0x000fe2000c101524 */
[----:B------:R-:W-:Y:S02]  /*5f20*/  ISETP.GT.AND P5, PT, R3, 0x8, P0 ;  /* 0x000000080300780c */ /* 0x000fe400007a4270 */
[C---:B------:R-:W-:Y:S01]  /*5f30*/  ISETP.GT.AND P1, PT, R4.reuse, 0x78, PT ;  /* 0x000000780400780c */ /* 0x040fe20003f24270 */
[----:B------:R-:W-:Y:S01]  /*5f40*/  @P3 STG.E.U16 desc[UR36][R6.64+0xd2], R77 ;  /* 0x0000d24d06003986 */ /* 0x000fe2000c101524 */
[----:B------:R-:W-:-:S02]  /*5f50*/  ISETP.GT.AND P3, PT, R4, 0x70, PT ;  /* 0x000000700400780c */ /* 0x000fc40003f64270 */
[----:B------:R-:W-:Y:S01]  /*5f60*/  ISETP.GT.AND P0, PT, R4, 0x79, PT ;  /* 0x000000790400780c */ /* 0x000fe20003f04270 */
[----:B------:R-:W-:Y:S01]  /*5f70*/  @P4 IMAD.MOV.U32 R4, RZ, RZ, R8 ;  /* 0x000000ffff044224 */ /* 0x000fe200078e0008 */
[----:B------:R-:W-:Y:S01]  /*5f80*/  F2FP.F16.F32.PACK_AB R78, RZ, R78 ;  /* 0x0000004eff4e723e */ /* 0x000fe200000000ff */
[----:B------:R-:W-:Y:S01]  /*5f90*/  @P4 IMAD.MOV.U32 R5, RZ, RZ, R9 ;  /* 0x000000ffff054224 */ /* 0x000fe200078e0009 */
[----:B------:R-:W-:Y:S02]  /*5fa0*/  F2FP.F16.F32.PACK_AB R79, RZ, R79 ;  /* 0x0000004fff4f723e */ /* 0x000fe400000000ff */
[----:B------:R-:W-:Y:S02]  /*5fb0*/  F2FP.F16.F32.PACK_AB R80, RZ, R80 ;  /* 0x00000050ff50723e */ /* 0x000fe400000000ff */
[----:B------:R0:W-:Y:S01]  /*5fc0*/  @P4 STG.E.U16 desc[UR36][R4.64+0xd0], R78 ;  /* 0x0000d04e04004986 */ /* 0x0001e2000c101524 */
[----:B------:R-:W-:Y:S02]  /*5fd0*/  ISETP.GT.AND P4, PT, R3, RZ, P2 ;  /* 0x000000ff0300720c */ /* 0x000fe40001784270 */
[----:B------:R-:W-:-:S02]  /*5fe0*/  F2FP.F16.F32.PACK_AB R81, RZ, R81 ;  /* 0x00000051ff51723e */ /* 0x000fc400000000ff */
[----:B------:R-:W-:Y:S02]  /*5ff0*/  ISETP.GT.AND P2, PT, R3, 0x8, P2 ;  /* 0x000000080300780c */ /* 0x000fe40001744270 */
[----:B------:R-:W-:Y:S02]  /*6000*/  F2FP.F16.F32.PACK_AB R82, RZ, R82 ;  /* 0x00000052ff52723e */ /* 0x000fe400000000ff */
[----:B------:R-:W-:Y:S02]  /*6010*/  F2FP.F16.F32.PACK_AB R83, RZ, R83 ;  /* 0x00000053ff53723e */ /* 0x000fe400000000ff */
[----:B------:R-:W-:Y:S01]  /*6020*/  F2FP.F16.F32.PACK_AB R84, RZ, R84 ;  /* 0x00000054ff54723e */ /* 0x000fe200000000ff */
[----:B0-----:R-:W-:Y:S01]  /*6030*/  @P5 IMAD.MOV.U32 R4, RZ, RZ, R8 ;  /* 0x000000ffff045224 */ /* 0x001fe200078e0008 */
[----:B------:R-:W-:Y:S01]  /*6040*/  F2FP.F16.F32.PACK_AB R85, RZ, R85 ;  /* 0x00000055ff55723e */ /* 0x000fe200000000ff */
[----:B------:R-:W-:Y:S01]  /*6050*/  @P5 IMAD.MOV.U32 R5, RZ, RZ, R9 ;  /* 0x000000ffff055224 */ /* 0x000fe200078e0009 */
[----:B------:R-:W-:-:S02]  /*6060*/  F2FP.F16.F32.PACK_AB R86, RZ, R86 ;  /* 0x00000056ff56723e */ /* 0x000fc400000000ff */
[----:B------:R-:W-:Y:S02]  /*6070*/  F2FP.F16.F32.PACK_AB R87, RZ, R87 ;  /* 0x00000057ff57723e */ /* 0x000fe400000000ff */
[----:B------:R0:W-:Y:S01]  /*6080*/  @P5 STG.E.U16 desc[UR36][R4.64+0xd2], R79 ;  /* 0x0000d24f04005986 */ /* 0x0001e2000c101524 */
[C---:B------:R-:W-:Y:S02]  /*6090*/  ISETP.GT.AND P5, PT, R3.reuse, RZ, P3 ;  /* 0x000000ff0300720c */ /* 0x040fe40001fa4270 */
[----:B------:R-:W-:-:S11]  /*60a0*/  ISETP.GT.AND P3, PT, R3, 0x8, P3 ;  /* 0x000000080300780c */ /* 0x000fd60001f64270 */
[----:B0-----:R-:W-:Y:S02]  /*60b0*/  @P5 IMAD.MOV.U32 R4, RZ, RZ, R6 ;  /* 0x000000ffff045224 */ /* 0x001fe400078e0006 */
[----:B------:R-:W-:-:S05]  /*60c0*/  @P5 IMAD.MOV.U32 R5, RZ, RZ, R7 ;  /* 0x000000ffff055224 */ /* 0x000fca00078e0007 */
[----:B------:R0:W-:Y:S01]  /*60d0*/  @P5 STG.E.U16 desc[UR36][R4.64+0xe0], R80 ;  /* 0x0000e05004005986 */ /* 0x0001e2000c101524 */
[C---:B------:R-:W-:Y:S02]  /*60e0*/  ISETP.GT.AND P5, PT, R3.reuse, RZ, P0 ;  /* 0x000000ff0300720c */ /* 0x040fe400007a4270 */
[----:B------:R-:W-:Y:S01]  /*60f0*/  ISETP.GT.AND P0, PT, R3, 0x8, P0 ;  /* 0x000000080300780c */ /* 0x000fe20000704270 */
[----:B0-----:R-:W-:Y:S02]  /*6100*/  @P4 IMAD.MOV.U32 R4, RZ, RZ, R6 ;  /* 0x000000ffff044224 */ /* 0x001fe400078e0006 */
[----:B------:R-:W-:-:S05]  /*6110*/  @P4 IMAD.MOV.U32 R5, RZ, RZ, R7 ;  /* 0x000000ffff054224 */ /* 0x000fca00078e0007 */
[----:B------:R0:W-:Y:S01]  /*6120*/  @P4 STG.E.U16 desc[UR36][R4.64+0xe2], R81 ;  /* 0x0000e25104004986 */ /* 0x0001e2000c101524 */
[C---:B------:R-:W-:Y:S02]  /*6130*/  ISETP.GT.AND P4, PT, R3.reuse, RZ, P1 ;  /* 0x000000ff0300720c */ /* 0x040fe40000f84270 */
[----:B------:R-:W-:Y:S01]  /*6140*/  ISETP.GT.AND P1, PT, R3, 0x8, P1 ;  /* 0x000000080300780c */ /* 0x000fe20000f24270 */
[----:B0-----:R-:W-:Y:S02]  /*6150*/  @P3 IMAD.MOV.U32 R4, RZ, RZ, R8 ;  /* 0x000000ffff043224 */ /* 0x001fe400078e0008 */
[----:B------:R-:W-:-:S05]  /*6160*/  @P3 IMAD.MOV.U32 R5, RZ, RZ, R9 ;  /* 0x000000ffff053224 */ /* 0x000fca00078e0009 */
[----:B------:R0:W-:Y:S02]  /*6170*/  @P3 STG.E.U16 desc[UR36][R4.64+0xe0], R82 ;  /* 0x0000e05204003986 */ /* 0x0001e4000c101524 */
[----:B0-----:R-:W-:Y:S02]  /*6180*/  @P2 IMAD.MOV.U32 R4, RZ, RZ, R8 ;  /* 0x000000ffff042224 */ /* 0x001fe400078e0008 */
[----:B------:R-:W-:-:S05]  /*6190*/  @P2 IMAD.MOV.U32 R5, RZ, RZ, R9 ;  /* 0x000000ffff052224 */ /* 0x000fca00078e0009 */
[----:B------:R0:W-:Y:S02]  /*61a0*/  @P2 STG.E.U16 desc[UR36][R4.64+0xe2], R83 ;  /* 0x0000e25304002986 */ /* 0x0001e4000c101524 */
[----:B0-----:R-:W-:Y:S02]  /*61b0*/  @P4 IMAD.MOV.U32 R4, RZ, RZ, R6 ;  /* 0x000000ffff044224 */ /* 0x001fe400078e0006 */
[----:B------:R-:W-:-:S05]  /*61c0*/  @P4 IMAD.MOV.U32 R5, RZ, RZ, R7 ;  /* 0x000000ffff054224 */ /* 0x000fca00078e0007 */
[----:B------:R0:W-:Y:S04]  /*61d0*/  @P4 STG.E.U16 desc[UR36][R4.64+0xf0], R84 ;  /* 0x0000f05404004986 */ /* 0x0001e8000c101524 */
[----:B------:R1:W-:Y:S01]  /*61e0*/  @P5 STG.E.U16 desc[UR36][R6.64+0xf2], R85 ;  /* 0x0000f25506005986 */ /* 0x0003e2000c101524 */
[----:B0-----:R-:W-:Y:S02]  /*61f0*/  @P1 IMAD.MOV.U32 R4, RZ, RZ, R8 ;  /* 0x000000ffff041224 */ /* 0x001fe400078e0008 */
[----:B------:R-:W-:-:S05]  /*6200*/  @P1 IMAD.MOV.U32 R5, RZ, RZ, R9 ;  /* 0x000000ffff051224 */ /* 0x000fca00078e0009 */
[----:B------:R1:W-:Y:S04]  /*6210*/  @P1 STG.E.U16 desc[UR36][R4.64+0xf0], R86 ;  /* 0x0000f05604001986 */ /* 0x0003e8000c101524 */
[----:B------:R1:W-:Y:S02]  /*6220*/  @P0 STG.E.U16 desc[UR36][R8.64+0xf2], R87 ;  /* 0x0000f25708000986 */ /* 0x0003e4000c101524 */
.L_x_154:
[----:B------:R-:W-:Y:S05]  /*6230*/  BSYNC B0 ;  /* 0x0000000000007941 */ /* 0x000fea0003800000 */
.L_x_28:
[----:B------:R-:W-:Y:S01]  /*6240*/  IADD3 R16, P0, R16, UR38, RZ ;  /* 0x0000002610107c10 */ /* 0x000fe2000ff1e0ff */
[----:B------:R-:W-:Y:S01]  /*6250*/  ULDC.64 UR4, c[0x0][0x650] ;  /* 0x0001940000047ab9 */ /* 0x000fe20000000a00 */
[----:B------:R-:W-:Y:S01]  /*6260*/  PRMT R3, RZ, 0x7610, R3 ;  /* 0x00007610ff037816 */ /* 0x000fe20000000003 */
[----:B------:R-:W-:Y:S01]  /*6270*/  IMAD.MOV.U32 R100, RZ, RZ, -0x1 ;  /* 0xffffffffff647424 */ /* 0x000fe200078e00ff */
[----:B------:R-:W-:Y:S01]  /*6280*/  IADD3.X R17, R17, UR41, RZ, P0, !PT ;  /* 0x0000002911117c10 */ /* 0x000fe200087fe4ff */
[----:B------:R-:W-:Y:S01]  /*6290*/  IMAD.MOV.U32 R99, RZ, RZ, -0x1 ;  /* 0xffffffffff637424 */ /* 0x000fe200078e00ff */
[----:B------:R-:W-:-:S04]  /*62a0*/  ISETP.GE.U32.AND P0, PT, R16, UR4, PT ;  /* 0x0000000410007c0c */ /* 0x000fc8000bf06070 */
[----:B------:R-:W-:-:S13]  /*62b0*/  ISETP.GE.U32.AND.EX P0, PT, R17, UR5, PT, P0 ;  /* 0x0000000511007c0c */ /* 0x000fda000bf06100 */
[----:B------:R-:W-:Y:S05]  /*62c0*/  @P0 BRA `(.L_x_155) ;  /* 0x00000004004c0947 */ /* 0x000fea0003800000 */
[----:B------:R-:W0:Y:S01]  /*62d0*/  LDC.64 R10, c[0x0][0x628] ;  /* 0x00018a00ff0a7b82 */ /* 0x000e220000000a00 */
[----:B---3--:R-:W3:Y:S01]  /*62e0*/  S2R R12, SR_CTAID.X ;  /* 0x00000000000c7919 */ /* 0x008ee20000002500 */
[----:B-12-4-:R-:W-:Y:S02]  /*62f0*/  IMAD.MOV.U32 R8, RZ, RZ, R16 ;  /* 0x000000ffff087224 */ /* 0x016fe400078e0010 */
[----:B------:R-:W-:Y:S01]  /*6300*/  IMAD.MOV.U32 R9, RZ, RZ, R17 ;  /* 0x000000ffff097224 */ /* 0x000fe200078e0011 */
[----:B------:R-:W1:Y:S03]  /*6310*/  S2R R20, SR_CTAID.Y ;  /* 0x0000000000147919 */ /* 0x000e660000002600 */
[----:B------:R-:W2:Y:S08]  /*6320*/  LDC R0, c[0x0][0x630] ;  /* 0x00018c00ff007b82 */ /* 0x000eb00000000800 */
[----:B------:R-:W4:Y:S01]  /*6330*/  LDC.64 R14, c[0x0][0x620] ;  /* 0x00018800ff0e7b82 */ /* 0x000f220000000a00 */
[----:B0-----:R-:W-:-:S04]  /*6340*/  ISETP.NE.U32.AND P0, PT, R10, RZ, PT ;  /* 0x000000ff0a00720c */ /* 0x001fc80003f05070 */
[----:B------:R-:W-:-:S13]  /*6350*/  ISETP.NE.AND.EX P0, PT, R11, RZ, PT, P0 ;  /* 0x000000ff0b00720c */ /* 0x000fda0003f05300 */
[----:B-1234-:R-:W-:Y:S05]  /*6360*/  @!P0 BRA `(.L_x_156) ;  /* 0x0000000000288947 */ /* 0x01efea0003800000 */
        /* <DEDUP_REMOVED lines=10> */
.L_x_156:
[-CC-:B------:R-:W-:Y:S01]  /*6410*/  SHF.R.U64 R99, R8, R0.reuse, R9.reuse ;  /* 0x0000000008637219 */ /* 0x180fe20000001209 */
[----:B------:R-:W0:Y:S01]  /*6420*/  LDC.64 R26, c[0x0][0x640] ;  /* 0x00019000ff1a7b82 */ /* 0x000e220000000a00 */
[----:B------:R-:W-:Y:S01]  /*6430*/  SHF.R.U32.HI R0, RZ, R0, R9 ;  /* 0x00000000ff007219 */ /* 0x000fe20000011609 */
[----:B------:R-:W-:Y:S01]  /*6440*/  ULDC UR4, c[0x0][0x150] ;  /* 0x0000540000047ab9 */ /* 0x000fe20000000800 */
[----:B------:R-:W-:Y:S02]  /*6450*/  IADD3 R3, P0, RZ, -R99, RZ ;  /* 0x80000063ff037210 */ /* 0x000fe40007f1e0ff */
[----:B------:R-:W-:-:S03]  /*6460*/  I2FP.F32.U32 R7, R12 ;  /* 0x0000000c00077245 */ /* 0x000fc60000201000 */
[----:B------:R-:W1:Y:S01]  /*6470*/  LDC R6, c[0x0][0x618] ;  /* 0x00018600ff067b82 */ /* 0x000e620000000800 */
[----:B------:R-:W-:Y:S02]  /*6480*/  IMAD.X R5, RZ, RZ, ~R0, P0 ;  /* 0x000000ffff057224 */ /* 0x000fe400000e0e00 */
[----:B------:R-:W-:Y:S01]  /*6490*/  FMUL R7, R7, UR4 ;  /* 0x0000000407077c20 */ /* 0x000fe20008400000 */
[----:B------:R-:W-:Y:S01]  /*64a0*/  ULDC UR4, c[0x0][0x154] ;  /* 0x0000550000047ab9 */ /* 0x000fe20000000800 */
[-C--:B------:R-:W-:Y:S02]  /*64b0*/  IMAD R0, R5, R14.reuse, RZ ;  /* 0x0000000e05007224 */ /* 0x080fe400078e02ff */
[C---:B------:R-:W-:Y:S01]  /*64c0*/  IMAD.WIDE.U32 R4, R3.reuse, R14, R16 ;  /* 0x0000000e03047225 */ /* 0x040fe200078e0010 */
[----:B------:R-:W2:Y:S01]  /*64d0*/  LDC R8, c[0x0][0x608] ;  /* 0x00018200ff087b82 */ /* 0x000ea20000000800 */
[----:B------:R-:W3:Y:S02]  /*64e0*/  F2I.U32.TRUNC.NTZ R7, R7 ;  /* 0x0000000700077305 */ /* 0x000ee4000020f000 */
[----:B------:R-:W-:Y:S01]  /*64f0*/  IMAD R3, R3, R15, R0 ;  /* 0x0000000f03037224 */ /* 0x000fe200078e0200 */
[----:B------:R-:W-:-:S03]  /*6500*/  I2FP.F32.U32 R0, R20 ;  /* 0x0000001400007245 */ /* 0x000fc60000201000 */
[----:B------:R-:W-:Y:S01]  /*6510*/  IMAD.IADD R3, R5, 0x1, R3 ;  /* 0x0000000105037824 */ /* 0x000fe200078e0203 */
[----:B------:R-:W4:Y:S01]  /*6520*/  LDC R11, c[0x0][0x658] ;  /* 0x00019600ff0b7b82 */ /* 0x000f220000000800 */
[----:B0-----:R-:W-:-:S04]  /*6530*/  ISETP.NE.U32.AND P0, PT, R26, RZ, PT ;  /* 0x000000ff1a00720c */ /* 0x001fc80003f05070 */
[----:B------:R-:W-:-:S03]  /*6540*/  ISETP.NE.AND.EX P0, PT, R27, RZ, PT, P0 ;  /* 0x000000ff1b00720c */ /* 0x000fc60003f05300 */
[----:B------:R-:W0:Y:S01]  /*6550*/  LDC R9, c[0x0][0x144] ;  /* 0x00005100ff097b82 */ /* 0x000e220000000800 */
[-C--:B-1----:R-:W-:Y:S01]  /*6560*/  SHF.R.U64 R10, R4, R6.reuse, R3 ;  /* 0x00000006040a7219 */ /* 0x082fe20000001203 */
[----:B---3--:R-:W-:Y:S01]  /*6570*/  IMAD.MOV R7, RZ, RZ, -R7 ;  /* 0x000000ffff077224 */ /* 0x008fe200078e0a07 */
[----:B------:R-:W-:Y:S01]  /*6580*/  SHF.R.U32.HI R3, RZ, R6, R3 ;  /* 0x00000006ff037219 */ /* 0x000fe20000011603 */
[----:B------:R-:W-:-:S04]  /*6590*/  FMUL R6, R0, UR4 ;  /* 0x0000000400067c20 */ /* 0x000fc80008400000 */
[----:B------:R-:W1:Y:S01]  /*65a0*/  LDC R21, c[0x0][0x148] ;  /* 0x00005200ff157b82 */ /* 0x000e620000000800 */
[----:B------:R3:W0:Y:S01]  /*65b0*/  F2I.U32.TRUNC.NTZ R14, R6 ;  /* 0x00000006000e7305 */ /* 0x000622000020f000 */
[-CC-:B--2---:R-:W-:Y:S02]  /*65c0*/  SHF.R.U64 R13, R10, R8.reuse, R3.reuse ;  /* 0x000000080a0d7219 */ /* 0x184fe40000001203 */
[----:B------:R-:W-:-:S04]  /*65d0*/  SHF.R.U32.HI R0, RZ, R8, R3 ;  /* 0x00000008ff007219 */ /* 0x000fc80000011603 */
[----:B-----5:R-:W2:Y:S01]  /*65e0*/  LDC R24, c[0x0][0x648] ;  /* 0x00019200ff187b82 */ /* 0x020ea20000000800 */
[-CC-:B----4-:R-:W-:Y:S02]  /*65f0*/  SHF.R.U64 R15, R13, R11.reuse, R0.reuse ;  /* 0x0000000b0d0f7219 */ /* 0x190fe40000001200 */
[----:B------:R-:W-:-:S03]  /*6600*/  SHF.R.U32.HI R5, RZ, R11, R0 ;  /* 0x0000000bff057219 */ /* 0x000fc60000011600 */
[----:B------:R-:W-:Y:S02]  /*6610*/  IMAD.MOV.U32 R4, RZ, RZ, R15 ;  /* 0x000000ffff047224 */ /* 0x000fe400078e000f */
[----:B------:R-:W4:Y:S01]  /*6620*/  LDC R28, c[0x0][0x638] ;  /* 0x00018e00ff1c7b82 */ /* 0x000f220000000800 */
[----:B0-----:R-:W-:-:S07]  /*6630*/  IMAD R25, R9, R7, R12 ;  /* 0x0000000709197224 */ /* 0x001fce00078e020c */
[----:B------:R-:W0:Y:S08]  /*6640*/  LDC R29, c[0x0][0x610] ;  /* 0x00018400ff1d7b82 */ /* 0x000e300000000800 */
[----:B------:R-:W0:Y:S01]  /*6650*/  LDC R30, c[0x0][0x600] ;  /* 0x00018000ff1e7b82 */ /* 0x000e220000000800 */
[----:B-123--:R-:W-:Y:S05]  /*6660*/  @!P0 BRA `(.L_x_157) ;  /* 0x0000000000288947 */ /* 0x00efea0003800000 */
        /* <DEDUP_REMOVED lines=10> */
.L_x_157:
[----:B------:R-:W-:Y:S01]  /*6710*/  ISETP.NE.AND P0, PT, R2, 0x1, PT ;  /* 0x000000010200780c */ /* 0x000fe20003f05270 */
[----:B------:R-:W-:Y:S01]  /*6720*/  IMAD.MOV R14, RZ, RZ, -R14 ;  /* 0x000000ffff0e7224 */ /* 0x000fe200078e0a0e */
[----:B------:R-:W-:Y:S02]  /*6730*/  SHF.R.U64 R0, R4, R24, R5 ;  /* 0x0000001804007219 */ /* 0x000fe40000001205 */
[----:B------:R-:W-:Y:S02]  /*6740*/  LOP3.LUT R3, R13, R96, RZ, 0xc0, !PT ;  /* 0x000000600d037212 */ /* 0x000fe400078ec0ff */
[----:B------:R-:W-:Y:S01]  /*6750*/  LOP3.LUT R10, R10, R95, RZ, 0xc0, !PT ;  /* 0x0000005f0a0a7212 */ /* 0x000fe200078ec0ff */
[----:B------:R-:W-:Y:S02]  /*6760*/  IMAD.MOV R4, RZ, RZ, -R0 ;  /* 0x000000ffff047224 */ /* 0x000fe400078e0a00 */
[----:B------:R-:W-:Y:S02]  /*6770*/  IMAD R0, R90, R0, R3 ;  /* 0x000000005a007224 */ /* 0x000fe400078e0203 */
[----:B----4-:R-:W-:-:S02]  /*6780*/  IMAD R3, R4, R28, R15 ;  /* 0x0000001c04037224 */ /* 0x010fc400078e020f */
[----:B------:R-:W-:Y:S02]  /*6790*/  @P0 IMAD R25, R21, R14, R20 ;  /* 0x0000000e15190224 */ /* 0x000fe400078e0214 */
[----:B0-----:R-:W-:Y:S02]  /*67a0*/  IMAD R5, R3, R30, R10 ;  /* 0x0000001e03057224 */ /* 0x001fe400078e020a */
[----:B------:R-:W-:Y:S02]  /*67b0*/  IMAD R0, R0, R29, R25 ;  /* 0x0000001d00007224 */ /* 0x000fe400078e0219 */
[----:B------:R-:W-:-:S03]  /*67c0*/  IMAD.MOV.U32 R4, RZ, RZ, 0x1 ;  /* 0x00000001ff047424 */ /* 0x000fc600078e00ff */
[----:B------:R-:W-:Y:S02]  /*67d0*/  SEL R100, R5, R0, !P0 ;  /* 0x0000000005647207 */ /* 0x000fe40004000000 */
[----:B------:R-:W-:Y:S02]  /*67e0*/  PRMT R3, R4, 0x7610, R3 ;  /* 0x0000761004037816 */ /* 0x000fe40000000003 */
[----:B------:R-:W-:-:S07]  /*67f0*/  SEL R0, R0, R5, !P0 ;  /* 0x0000000500007207 */ /* 0x000fce0004000000 */
.L_x_155:
[----:B------:R-:W-:Y:S01]  /*6800*/  LOP3.LUT P0, RZ, R3, 0xff, RZ, 0xc0, !PT ;  /* 0x000000ff03ff7812 */ /* 0x000fe2000780c0ff */
[----:B------:R-:W-:Y:S01]  /*6810*/  UIMAD.WIDE.U32 UR4, UR42, -0x55555555, URZ ;  /* 0xaaaaaaab2a0478a5 */ /* 0x000fe2000f8e003f */
[----:B------:R-:W-:-:S03]  /*6820*/  IMAD.MOV.U32 R101, RZ, RZ, R0 ;  /* 0x000000ffff657224 */ /* 0x000fc600078e0000 */
[----:B------:R-:W-:-:S04]  /*6830*/  USHF.R.U32.HI UR4, URZ, 0x1, UR5 ;  /* 0x000000013f047899 */ /* 0x000fc80008011605 */
[----:B------:R-:W-:-:S04]  /*6840*/  UIMAD UR42, UR4, -0x3, UR42 ;  /* 0xfffffffd042a78a4 */ /* 0x000fc8000f8e022a */
[----:B------:R-:W-:Y:S08]  /*6850*/  @P0 BRA `(.L_x_158) ;  /* 0xffffffa800500947 */ /* 0x000ff0000383ffff */
[----:B------:R-:W-:Y:S05]  /*6860*/  EXIT ;  /* 0x000000000000794d */ /* 0x000fea0003800000 */
.L_x_3:
        /* <DEDUP_REMOVED lines=26> */
.L_x_160:
[--C-:B------:R-:W-:Y:S01]  /*6a10*/  SHF.R.U64 R14, R12, R20, R13.reuse ;  /* 0x000000140c0e7219 */ /* 0x100fe2000000120d */
[----:B------:R-:W0:Y:S01]  /*6a20*/  LDC R24, c[0x0][0x618] ;  /* 0x00018600ff187b82 */ /* 0x000e220000000800 */
[----:B------:R-:W-:Y:S01]  /*6a30*/  I2FP.F32.U32 R8, R6 ;  /* 0x0000000600087245 */ /* 0x000fe20000201000 */
[----:B------:R-:W-:Y:S01]  /*6a40*/  ULDC UR4, c[0x0][0x150] ;  /* 0x0000540000047ab9 */ /* 0x000fe20000000800 */
[----:B------:R-:W-:Y:S02]  /*6a50*/  SHF.R.U32.HI R7, RZ, R20, R13 ;  /* 0x00000014ff077219 */ /* 0x000fe4000001160d */
[----:B------:R-:W-:Y:S01]  /*6a60*/  IADD3 R11, P0, RZ, -R14, RZ ;  /* 0x8000000eff0b7210 */ /* 0x000fe20007f1e0ff */
[----:B------:R-:W-:Y:S01]  /*6a70*/  FMUL R13, R8, UR4 ;  /* 0x00000004080d7c20 */ /* 0x000fe20008400000 */
[----:B------:R-:W-:Y:S01]  /*6a80*/  ULDC UR4, c[0x0][0x154] ;  /* 0x0000550000047ab9 */ /* 0x000fe20000000800 */
[----:B------:R-:W1:Y:S02]  /*6a90*/  LDC.64 R26, c[0x0][0x640] ;  /* 0x00019000ff1a7b82 */ /* 0x000e640000000a00 */
[----:B------:R-:W-:-:S02]  /*6aa0*/  IMAD.X R7, RZ, RZ, ~R7, P0 ;  /* 0x000000ffff077224 */ /* 0x000fc400000e0e07 */
[----:B------:R-:W2:Y:S01]  /*6ab0*/  F2I.U32.TRUNC.NTZ R13, R13 ;  /* 0x0000000d000d7305 */ /* 0x000ea2000020f000 */
[----:B------:R-:W-:-:S03]  /*6ac0*/  IMAD.WIDE.U32 R8, R11, R22, R16 ;  /* 0x000000160b087225 */ /* 0x000fc600078e0010 */
[----:B------:R-:W3:Y:S01]  /*6ad0*/  LDC R15, c[0x0][0x144] ;  /* 0x00005100ff0f7b82 */ /* 0x000ee20000000800 */
[----:B------:R-:W-:-:S04]  /*6ae0*/  IMAD R10, R7, R22, RZ ;  /* 0x00000016070a7224 */ /* 0x000fc800078e02ff */
[----:B------:R-:W-:Y:S02]  /*6af0*/  IMAD R7, R11, R23, R10 ;  /* 0x000000170b077224 */ /* 0x000fe400078e020a */
[----:B------:R-:W-:Y:S01]  /*6b00*/  IMAD.MOV.U32 R10, RZ, RZ, -0x1 ;  /* 0xffffffffff0a7424 */ /* 0x000fe200078e00ff */
[----:B------:R-:W4:Y:S01]  /*6b10*/  LDC R20, c[0x0][0x608] ;  /* 0x00018200ff147b82 */ /* 0x000f220000000800 */
[----:B------:R-:W-:Y:S01]  /*6b20*/  IMAD.IADD R7, R9, 0x1, R7 ;  /* 0x0000000109077824 */ /* 0x000fe200078e0207 */
[----:B------:R-:W-:-:S04]  /*6b30*/  I2FP.F32.U32 R9, R5 ;  /* 0x0000000500097245 */ /* 0x000fc80000201000 */
[-C--:B0-----:R-:W-:Y:S01]  /*6b40*/  SHF.R.U64 R12, R8, R24.reuse, R7 ;  /* 0x00000018080c7219 */ /* 0x081fe20000001207 */
[----:B--2---:R-:W-:Y:S01]  /*6b50*/  IMAD.MOV R8, RZ, RZ, -R13 ;  /* 0x000000ffff087224 */ /* 0x004fe200078e0a0d */
[----:B------:R-:W0:Y:S01]  /*6b60*/  LDC R11, c[0x0][0x658] ;  /* 0x00019600ff0b7b82 */ /* 0x000e220000000800 */
[----:B-1----:R-:W-:Y:S01]  /*6b70*/  ISETP.NE.U32.AND P0, PT, R26, RZ, PT ;  /* 0x000000ff1a00720c */ /* 0x002fe20003f05070 */
[----:B------:R-:W-:Y:S01]  /*6b80*/  FMUL R9, R9, UR4 ;  /* 0x0000000409097c20 */ /* 0x000fe20008400000 */
[----:B------:R-:W-:Y:S02]  /*6b90*/  SHF.R.U32.HI R7, RZ, R24, R7 ;  /* 0x00000018ff077219 */ /* 0x000fe40000011607 */
[----:B------:R-:W-:-:S03]  /*6ba0*/  ISETP.NE.AND.EX P0, PT, R27, RZ, PT, P0 ;  /* 0x000000ff1b00720c */ /* 0x000fc60003f05300 */
[----:B------:R-:W1:Y:S01]  /*6bb0*/  LDC R22, c[0x0][0x148] ;  /* 0x00005200ff167b82 */ /* 0x000e620000000800 */
[----:B---3--:R-:W-:Y:S02]  /*6bc0*/  IMAD R23, R15, R8, R6 ;  /* 0x000000080f177224 */ /* 0x008fe400078e0206 */
[----:B------:R-:W-:-:S05]  /*6bd0*/  IMAD.MOV.U32 R8, RZ, RZ, 0x1 ;  /* 0x00000001ff087424 */ /* 0x000fca00078e00ff */
[----:B------:R-:W2:Y:S01]  /*6be0*/  LDC R21, c[0x0][0x600] ;  /* 0x00018000ff157b82 */ /* 0x000ea20000000800 */
[-CC-:B----4-:R-:W-:Y:S02]  /*6bf0*/  SHF.R.U64 R15, R12, R20.reuse, R7.reuse ;  /* 0x000000140c0f7219 */ /* 0x190fe40000001207 */
[----:B------:R-:W-:Y:S02]  /*6c00*/  SHF.R.U32.HI R6, RZ, R20, R7 ;  /* 0x00000014ff067219 */ /* 0x000fe40000011607 */
[----:B------:R3:W4:Y:S03]  /*6c10*/  F2I.U32.TRUNC.NTZ R20, R9 ;  /* 0x0000000900147305 */ /* 0x000726000020f000 */
[----:B------:R-:W1:Y:S01]  /*6c20*/  LDC R25, c[0x0][0x648] ;  /* 0x00019200ff197b82 */ /* 0x000e620000000800 */
[-C--:B0-----:R-:W-:Y:S02]  /*6c30*/  SHF.R.U64 R19, R15, R11.reuse, R6 ;  /* 0x0000000b0f137219 */ /* 0x081fe40000001206 */
[----:B------:R-:W-:-:S02]  /*6c40*/  SHF.L.U32 R10, R10, R11, RZ ;  /* 0x0000000b0a0a7219 */ /* 0x000fc400000006ff */
[-C--:B------:R-:W-:Y:S01]  /*6c50*/  SHF.R.U32.HI R7, RZ, R11.reuse, R6 ;  /* 0x0000000bff077219 */ /* 0x080fe20000011606 */
[----:B------:R-:W-:Y:S01]  /*6c60*/  IMAD.MOV.U32 R6, RZ, RZ, R19 ;  /* 0x000000ffff067224 */ /* 0x000fe200078e0013 */
[----:B------:R-:W-:Y:S01]  /*6c70*/  SHF.L.U32 R24, R8, R11, RZ ;  /* 0x0000000b08187219 */ /* 0x000fe200000006ff */
[----:B------:R-:W0:Y:S01]  /*6c80*/  LDC R28, c[0x0][0x638] ;  /* 0x00018e00ff1c7b82 */ /* 0x000e220000000800 */
[----:B------:R-:W-:-:S07]  /*6c90*/  LOP3.LUT R30, RZ, R10, RZ, 0x33, !PT ;  /* 0x0000000aff1e7212 */ /* 0x000fce00078e33ff */
[----:B------:R-:W0:Y:S01]  /*6ca0*/  LDC R29, c[0x0][0x610] ;  /* 0x00018400ff1d7b82 */ /* 0x000e220000000800 */
[----:B---34-:R-:W-:Y:S05]  /*6cb0*/  @!P0 BRA `(.L_x_161) ;  /* 0x0000000000288947 */ /* 0x018fea0003800000 */
[----:B------:R-:W3:Y:S02]  /*6cc0*/  LDC R6, c[0x0][0x64c] ;  /* 0x00019300ff067b82 */ /* 0x000ee40000000800 */
[----:B---3--:R-:W-:-:S05]  /*6cd0*/  IADD3 R11, P0, R19, R6, RZ ;  /* 0x00000006130b7210 */ /* 0x008fca0007f1e0ff */
        /* <DEDUP_REMOVED lines=8> */
.L_x_161:
[----:B------:R-:W-:Y:S01]  /*6d60*/  ISETP.NE.AND P0, PT, R2, 0x1, PT ;  /* 0x000000010200780c */ /* 0x000fe20003f05270 */
[----:B--2---:R-:W-:Y:S01]  /*6d70*/  VIADD R9, R21, 0xffffffff ;  /* 0xffffffff15097836 */ /* 0x004fe20000000000 */
[----:B-1----:R-:W-:Y:S01]  /*6d80*/  SHF.R.U64 R7, R6, R25, R7 ;  /* 0x0000001906077219 */ /* 0x002fe20000001207 */
[----:B------:R-:W-:Y:S01]  /*6d90*/  IMAD.MOV R20, RZ, RZ, -R20 ;  /* 0x000000ffff147224 */ /* 0x000fe200078e0a14 */
[----:B------:R-:W-:Y:S02]  /*6da0*/  LOP3.LUT R6, R15, R30, RZ, 0xc0, !PT ;  /* 0x0000001e0f067212 */ /* 0x000fe400078ec0ff */
[----:B------:R-:W-:Y:S01]  /*6db0*/  LOP3.LUT R12, R12, R9, RZ, 0xc0, !PT ;  /* 0x000000090c0c7212 */ /* 0x000fe200078ec0ff */
[----:B------:R-:W-:Y:S02]  /*6dc0*/  IMAD.MOV R8, RZ, RZ, -R7 ;  /* 0x000000ffff087224 */ /* 0x000fe400078e0a07 */
[----:B------:R-:W-:Y:S02]  /*6dd0*/  IMAD R6, R24, R7, R6 ;  /* 0x0000000718067224 */ /* 0x000fe400078e0206 */
[----:B------:R-:W-:-:S02]  /*6de0*/  IMAD.MOV.U32 R9, RZ, RZ, 0x1 ;  /* 0x00000001ff097424 */ /* 0x000fc400078e00ff */
[----:B------:R-:W-:Y:S02]  /*6df0*/  @P0 IMAD R23, R22, R20, R5 ;  /* 0x0000001416170224 */ /* 0x000fe400078e0205 */
[----:B0-----:R-:W-:Y:S02]  /*6e00*/  IMAD R5, R8, R28, R19 ;  /* 0x0000001c08057224 */ /* 0x001fe400078e0213 */
[----:B------:R-:W-:Y:S02]  /*6e10*/  IMAD R19, R6, R29, R23 ;  /* 0x0000001d06137224 */ /* 0x000fe400078e0217 */
[----:B------:R-:W-:Y:S02]  /*6e20*/  IMAD R6, R5, R21, R12 ;  /* 0x0000001505067224 */ /* 0x000fe400078e020c */
[----:B------:R-:W-:-:S03]  /*6e30*/  IMAD.MOV.U32 R8, RZ, RZ, R14 ;  /* 0x000000ffff087224 */ /* 0x000fc600078e000e */
[----:B------:R-:W-:Y:S02]  /*6e40*/  SEL R20, R6, R19, !P0 ;  /* 0x0000001306147207 */ /* 0x000fe40004000000 */
[----:B------:R-:W-:-:S07]  /*6e50*/  SEL R19, R19, R6, !P0 ;  /* 0x0000000613137207 */ /* 0x000fce0004000000 */
.L_x_159:
[----:B------:R-:W-:-:S08]  /*6e60*/  NOP ;  /* 0x0000000000007918 */ /* 0x000fd00000000000 */
[----:B------:R-:W0:-:S00]  /*6e70*/  USETMAXREG.DEALLOC.CTAPOOL 0x28 ;  /* 0x00000028000079c8 */ /* 0x000e0000080e0500 */
[----:B0-----:R-:W-:-:S13]  /*6e80*/  ISETP.NE.AND P0, PT, R0, RZ, PT ;  /* 0x000000ff0000720c */ /* 0x001fda0003f05270 */
[----:B------:R-:W-:Y:S05]  /*6e90*/  @P0 EXIT ;  /* 0x000000000000094d */ /* 0x000fea0003800000 */
[----:B------:R-:W-:Y:S01]  /*6ea0*/  LOP3.LUT P0, RZ, R9, 0xff, RZ, 0xc0, !PT ;  /* 0x000000ff09ff7812 */ /* 0x000fe2000780c0ff */
[----:B------:R-:W-:Y:S02]  /*6eb0*/  IMAD.MOV.U32 R0, RZ, RZ, 0x1 ;  /* 0x00000001ff007424 */ /* 0x000fe400078e00ff */
[----:B------:R-:W-:-:S10]  /*6ec0*/  IMAD.MOV.U32 R12, RZ, RZ, RZ ;  /* 0x000000ffff0c7224 */ /* 0x000fd400078e00ff */
[----:B------:R-:W-:Y:S05]  /*6ed0*/  @!P0 BRA `(.L_x_162) ;  /* 0x0000000c003c8947 */ /* 0x000fea0003800000 */
[----:B------:R-:W0:Y:S01]  /*6ee0*/  LDC R0, c[0x0][0x28c] ;  /* 0x0000a300ff007b82 */ /* 0x000e220000000800 */
[----:B------:R-:W-:Y:S01]  /*6ef0*/  LOP3.LUT P0, RZ, R3, 0x1f, RZ, 0xc0, !PT ;  /* 0x0000001f03ff7812 */ /* 0x000fe2000780c0ff */
[----:B------:R-:W-:Y:S01]  /*6f00*/  ULDC UR5, c[0x0][0x658] ;  /* 0x0001960000057ab9 */ /* 0x000fe20000000800 */
[----:B------:R-:W-:Y:S01]  /*6f10*/  UMOV UR6, 0xffffffff ;  /* 0xffffffff00067882 */ /* 0x000fe20000000000 */
[----:B------:R-:W-:Y:S01]  /*6f20*/  BSSY B0, `(.L_x_162) ;  /* 0x00000ca000007945 */ /* 0x000fe20003800000 */
[----:B------:R-:W-:Y:S01]  /*6f30*/  USHF.L.U32 UR6, UR6, UR5, URZ ;  /* 0x0000000506067299 */ /* 0x000fe2000800063f */
[C---:B------:R-:W-:Y:S01]  /*6f40*/  ISETP.NE.AND P2, PT, R4.reuse, RZ, PT ;  /* 0x000000ff0400720c */ /* 0x040fe20003f45270 */
[----:B------:R-:W-:Y:S01]  /*6f50*/  UMOV UR7, 0x1 ;  /* 0x0000000100077882 */ /* 0x000fe20000000000 */
[----:B------:R-:W-:Y:S01]  /*6f60*/  ISETP.NE.OR P0, PT, R4, RZ, !P0 ;  /* 0x000000ff0400720c */ /* 0x000fe20004705670 */
[----:B------:R-:W-:Y:S01]  /*6f70*/  IMAD.MOV.U32 R13, RZ, RZ, 0x1 ;  /* 0x00000001ff0d7424 */ /* 0x000fe200078e00ff */
[----:B------:R-:W-:Y:S01]  /*6f80*/  LOP3.LUT R11, R18, 0x2, RZ, 0xfc, !PT ;  /* 0x00000002120b7812 */ /* 0x000fe200078efcff */
[----:B------:R-:W-:Y:S01]  /*6f90*/  IMAD.MOV.U32 R12, RZ, RZ, RZ ;  /* 0x000000ffff0c7224 */ /* 0x000fe200078e00ff */
[----:B------:R-:W-:Y:S01]  /*6fa0*/  ULDC UR4, c[0x0][0x600] ;  /* 0x0001800000047ab9 */ /* 0x000fe20000000800 */
[----:B------:R-:W-:-:S02]  /*6fb0*/  USHF.L.U32 UR13, UR7, UR5, URZ ;  /* 0x00000005070d7299 */ /* 0x000fc4000800063f */
[----:B------:R-:W-:Y:S02]  /*6fc0*/  UIADD3 UR4, UR4, -0x1, URZ ;  /* 0xffffffff04047890 */ /* 0x000fe4000fffe03f */
[----:B------:R-:W-:Y:S01]  /*6fd0*/  ULOP3.LUT UR5, URZ, UR6, URZ, 0x33, !UPT ;  /* 0x000000063f057292 */ /* 0x000fe2000f8e333f */
[----:B------:R-:W-:Y:S01]  /*6fe0*/  ULDC.64 UR22, c[0x0][0x198] ;  /* 0x0000660000167ab9 */ /* 0x000fe20000000a00 */
[----:B0-----:R-:W-:-:S05]  /*6ff0*/  VIADD R0, R0, 0x7f ;  /* 0x0000007f00007836 */ /* 0x001fca0000000000 */
[----:B------:R-:W-:-:S04]  /*7000*/  SHF.R.S32.HI R3, RZ, 0x1f, R0 ;  /* 0x0000001fff037819 */ /* 0x000fc80000011400 */
[----:B------:R-:W-:Y:S01]  /*7010*/  LEA.HI R3, R3, R0, RZ, 0x7 ;  /* 0x0000000003037211 */ /* 0x000fe200078f38ff */
[----:B------:R-:W-:-:S03]  /*7020*/  IMAD.MOV.U32 R0, RZ, RZ, 0x1 ;  /* 0x00000001ff007424 */ /* 0x000fc600078e00ff */
[----:B------:R-:W-:-:S05]  /*7030*/  SHF.R.S32.HI R3, RZ, 0x7, R3 ;  /* 0x00000007ff037819 */ /* 0x000fca0000011403 */
[----:B------:R-:W-:-:S07]  /*7040*/  VIADD R10, R3, 0x1 ;  /* 0x00000001030a7836 */ /* 0x000fce0000000000 */
.L_x_174:
[----:B------:R-:W-:-:S03]  /*7050*/  UMOV UR6, 0xffffffff ;  /* 0xffffffff00067882 */ /* 0x000fc60000000000 */
[----:B------:R-:W-:Y:S05]  /*7060*/  BRA.DIV UR6, `(.L_x_163) ;  /* 0x0000000e06a07947 */ /* 0x000fea000b800000 */
[----:B------:R-:W-:-:S13]  /*7070*/  ELECT P6, URZ, PT ;  /* 0x00000000003f782f */ /* 0x000fda00038c0000 */
.L_x_184:
[----:B------:R-:W0:Y:S01]  /*7080*/  LDC R4, c[0x0][0x28c] ;  /* 0x0000a300ff047b82 */ /* 0x000e220000000800 */
[----:B------:R-:W-:Y:S01]  /*7090*/  BSSY B1, `(.L_x_164) ;  /* 0x0000041000017945 */ /* 0x000fe20003800000 */
[----:B0-----:R-:W-:-:S13]  /*70a0*/  ISETP.LT.OR P6, PT, R4, 0x1, !P6 ;  /* 0x000000010400780c */ /* 0x001fda00077c1670 */
[----:B------:R-:W-:Y:S05]  /*70b0*/  @P6 BRA `(.L_x_165) ;  /* 0x0000000000f86947 */ /* 0x000fea0003800000 */
[----:B------:R-:W-:Y:S02]  /*70c0*/  IMAD.SHL.U32 R19, R19, 0x80, RZ ;  /* 0x0000008013137824 */ /* 0x000fe400078e00ff */
[----:B------:R-:W-:Y:S02]  /*70d0*/  IMAD.SHL.U32 R20, R20, 0x80, RZ ;  /* 0x0000008014147824 */ /* 0x000fe400078e00ff */
[----:B------:R-:W-:Y:S02]  /*70e0*/  IMAD.MOV.U32 R21, RZ, RZ, RZ ;  /* 0x000000ffff157224 */ /* 0x000fe400078e00ff */
[----:B------:R-:W-:Y:S02]  /*70f0*/  IMAD.MOV.U32 R4, RZ, RZ, R10 ;  /* 0x000000ffff047224 */ /* 0x000fe400078e000a */
[----:B------:R-:W-:Y:S02]  /*7100*/  IMAD.MOV.U32 R5, RZ, RZ, R0 ;  /* 0x000000ffff057224 */ /* 0x000fe400078e0000 */
[----:B------:R-:W-:-:S07]  /*7110*/  IMAD.MOV.U32 R6, RZ, RZ, R12 ;  /* 0x000000ffff067224 */ /* 0x000fce00078e000c */
.L_x_169:
[----:B------:R-:W0:Y:S01]  /*7120*/  S2R R14, SR_CgaCtaId ;  /* 0x00000000000e7919 */ /* 0x000e220000008800 */
[----:B------:R-:W-:Y:S01]  /*7130*/  MOV R7, 0x400 ;  /* 0x0000040000077802 */ /* 0x000fe20000000f00 */
[----:B------:R-:W1:Y:S03]  /*7140*/  @!P2 LDC R9, c[0x0][0x500] ;  /* 0x00014000ff09ab82 */ /* 0x000e660000000800 */
[----:B0-----:R-:W-:Y:S02]  /*7150*/  LEA R15, R14, R7, 0x18 ;  /* 0x000000070e0f7211 */ /* 0x001fe400078ec0ff */
[----:B------:R-:W-:-:S03]  /*7160*/  SHF.L.U32 R7, R5, 0x1f, RZ ;  /* 0x0000001f05077819 */ /* 0x000fc600000006ff */
[----:B------:R-:W-:-:S04]  /*7170*/  IMAD R14, R6, 0x8, R15 ;  /* 0x00000008060e7824 */ /* 0x000fc800078e020f */
[----:B------:R-:W0:Y:S02]  /*7180*/  SYNCS.PHASECHK.TRANS64.TRYWAIT P1, [R14+URZ+0x18], R7 ;  /* 0x000018070e0075a7 */ /* 0x000e24000802017f */
[----:B01----:R-:W-:Y:S05]  /*7190*/  @!P1 BRA `(.L_x_166) ;  /* 0x0000000c00749947 */ /* 0x003fea0003800000 */
.L_x_185:
[----:B0-----:R-:W-:Y:S01]  /*71a0*/  PRMT R7, R11, 0x9910, RZ ;  /* 0x000099100b077816 */ /* 0x001fe200000000ff */
[----:B------:R0:W-:Y:S03]  /*71b0*/  @!P2 SYNCS.ARRIVE.TRANS64 RZ, [R14+URZ], R9 ;  /* 0x000000090effa9a7 */ /* 0x0001e6000800003f */
[----:B------:R-:W-:-:S13]  /*71c0*/  ISETP.NE.AND P1, PT, R7, 0x2, PT ;  /* 0x000000020700780c */ /* 0x000fda0003f25270 */
[----:B0-----:R-:W-:Y:S05]  /*71d0*/  @P1 BRA `(.L_x_167) ;  /* 0x0000000000041947 */ /* 0x001fea0003800000 */
[----:B------:R-:W-:Y:S01]  /*71e0*/  BPT.TRAP 0x1 ;  /* 0x000000040000795c */ /* 0x000fe20000300000 */
.L_x_167:
[----:B------:R-:W-:Y:S05]  /*71f0*/  @P0 BRA `(.L_x_168) ;  /* 0x0000000000040947 */ /* 0x000fea0003800000 */
[----:B------:R-:W-:Y:S01]  /*7200*/  BPT.TRAP 0x1 ;  /* 0x000000040000795c */ /* 0x000fe20000300000 */
.L_x_168:
[----:B------:R-:W-:Y:S01]  /*7210*/  IMAD R15, R6, 0x8000, R15 ;  /* 0x00008000060f7824 */ /* 0x000fe200078e020f */
[----:B------:R-:W-:Y:S01]  /*7220*/  R2UR UR34, R21 ;  /* 0x00000000152272ca */ /* 0x000fe200000e0000 */
[----:B------:R-:W-:Y:S01]  /*7230*/  VIADD R4, R4, 0xffffffff ;  /* 0xffffffff04047836 */ /* 0x000fe20000000000 */
[----:B------:R-:W-:Y:S01]  /*7240*/  R2UR UR33, R14 ;  /* 0x000000000e2172ca */ /* 0x000fe200000e0000 */
[----:B------:R-:W-:Y:S01]  /*7250*/  UIADD3 UR6, UP0, UR22, 0xf0, URZ ;  /* 0x000000f016067890 */ /* 0x000fe2000ff1e03f */
[----:B------:R-:W-:Y:S01]  /*7260*/  R2UR UR8, R15 ;  /* 0x000000000f0872ca */ /* 0x000fe200000e0000 */
[----:B------:R-:W-:Y:S01]  /*7270*/  UIADD3 UR30, UP1, UR22, 0x1f0, URZ ;  /* 0x000001f0161e7890 */ /* 0x000fe2000ff3e03f */
[----:B------:R-:W-:Y:S01]  /*7280*/  R2UR UR35, R19 ;  /* 0x00000000132372ca */ /* 0x000fe200000e0000 */
[----:B------:R-:W-:Y:S01]  /*7290*/  UIADD3.X UR7, URZ, UR23, URZ, UP0, !UPT ;  /* 0x000000173f077290 */ /* 0x000fe200087fe43f */
[----:B------:R-:W-:Y:S01]  /*72a0*/  R2UR UR36, R8 ;  /* 0x00000000082472ca */ /* 0x000fe200000e0000 */
[----:B------:R-:W-:Y:S01]  /*72b0*/  UIADD3.X UR31, URZ, UR23, URZ, UP1, !UPT ;  /* 0x000000173f1f7290 */ /* 0x000fe20008ffe43f */
[----:B------:R-:W-:Y:S01]  /*72c0*/  R2UR UR19, R20 ;  /* 0x00000000141372ca */ /* 0x000fe200000e0000 */
[----:B------:R-:W-:Y:S01]  /*72d0*/  VIADD R6, R6, 0x1 ;  /* 0x0000000106067836 */ /* 0x000fe20000000000 */
[----:B------:R-:W-:Y:S01]  /*72e0*/  ISETP.GT.AND P3, PT, R4, 0x1, PT ;  /* 0x000000010400780c */ /* 0x000fe20003f64270 */
[----:B------:R-:W-:Y:S01]  /*72f0*/  UIADD3 UR26, UR34, 0x40, URZ ;  /* 0x00000040221a7890 */ /* 0x000fe2000fffe03f */
[----:B------:R-:W-:Y:S01]  /*7300*/  VIADD R21, R21, 0x80 ;  /* 0x0000008015157836 */ /* 0x000fe20000000000 */
[----:B------:R-:W-:Y:S01]  /*7310*/  UMOV UR14, 0x0 ;  /* 0x00000000000e7882 */ /* 0x000fe20000000000 */
[----:B------:R-:W-:Y:S01]  /*7320*/  UMOV UR15, 0x10000000 ;  /* 0x10000000000f7882 */ /* 0x000fe20000000000 */
[----:B------:R-:W-:Y:S01]  /*7330*/  UIADD3 UR32, UR8, 0x100, URZ ;  /* 0x0000010008207890 */ /* 0x000fe2000fffe03f */
[----:B------:R-:W-:Y:S01]  /*7340*/  ISETP.NE.AND P1, PT, R6, 0x3, PT ;  /* 0x000000030600780c */ /* 0x000fe20003f25270 */
[----:B------:R-:W-:-:S02]  /*7350*/  UIADD3 UR24, UR8, 0x4100, URZ ;  /* 0x0000410008187890 */ /* 0x000fc4000fffe03f */
[----:B------:R-:W-:Y:S01]  /*7360*/  UIADD3 UR16, UR8, 0x18100, URZ ;  /* 0x0001810008107890 */ /* 0x000fe2000fffe03f */
[----:B------:R-:W-:Y:S01]  /*7370*/  SEL R14, RZ, 0x1, P1 ;  /* 0x00000001ff0e7807 */ /* 0x000fe20000800000 */
[----:B------:R-:W-:Y:S01]  /*7380*/  UIADD3 UR8, UR8, 0x1c100, URZ ;  /* 0x0001c10008087890 */ /* 0x000fe2000fffe03f */
[----:B------:R-:W-:Y:S01]  /*7390*/  SEL R6, R6, RZ, P1 ;  /* 0x000000ff06067207 */ /* 0x000fe20000800000 */
[----:B------:R-:W-:Y:S01]  /*73a0*/  UMOV UR25, UR33 ;  /* 0x0000002100197c82 */ /* 0x000fe20008000000 */
[----:B------:R-:W-:Y:S01]  /*73b0*/  UMOV UR27, UR35 ;  /* 0x00000023001b7c82 */ /* 0x000fe20008000000 */
[----:B------:R-:W-:Y:S01]  /*73c0*/  UMOV UR28, UR36 ;  /* 0x00000024001c7c82 */ /* 0x000fe20008000000 */
[----:B------:R-:W-:Y:S01]  /*73d0*/  UMOV UR17, UR33 ;  /* 0x0000002100117c82 */ /* 0x000fe20008000000 */
[----:B------:R-:W-:Y:S01]  /*73e0*/  UMOV UR18, UR34 ;  /* 0x0000002200127c82 */ /* 0x000fe20008000000 */
[----:B------:R-:W-:Y:S01]  /*73f0*/  UMOV UR20, UR36 ;  /* 0x0000002400147c82 */ /* 0x000fe20008000000 */
[----:B------:R0:W-:Y:S01]  /*7400*/  UTMALDG.3D [UR32], [UR6], desc[UR14] ;  /* 0x00000e20060075b4 */ /* 0x0001e20008011000 */
[----:B------:R-:W-:Y:S01]  /*7410*/  UMOV UR9, UR33 ;  /* 0x0000002100097c82 */ /* 0x000fe20008000000 */
[----:B------:R-:W-:Y:S01]  /*7420*/  UMOV UR11, UR19 ;  /* 0x00000013000b7c82 */ /* 0x000fe20008000000 */
[----:B------:R-:W-:Y:S01]  /*7430*/  UMOV UR12, UR36 ;  /* 0x00000024000c7c82 */ /* 0x000fe20008000000 */
[----:B------:R-:W-:Y:S01]  /*7440*/  UMOV UR10, UR26 ;  /* 0x0000001a000a7c82 */ /* 0x000fe20008000000 */
[----:B------:R-:W-:Y:S01]  /*7450*/  LOP3.LUT R5, R5, R14, RZ, 0x3c, !PT ;  /* 0x0000000e05057212 */ /* 0x000fe200078e3cff */
[----:B------:R0:W-:Y:S01]  /*7460*/  UTMALDG.3D [UR24], [UR6], desc[UR14] ;  /* 0x00000e18060075b4 */ /* 0x0001e20008011000 */
[----:B------:R0:W-:Y:S01]  /*7470*/  UTMALDG.3D [UR16], [UR30], desc[UR14] ;  /* 0x00000e101e0075b4 */ /* 0x0001e20008011000 */
[----:B------:R0:W-:Y:S02]  /*7480*/  UTMALDG.3D [UR8], [UR30], desc[UR14] ;  /* 0x00000e081e0075b4 */ /* 0x0001e40008011000 */
[----:B0-----:R-:W-:Y:S05]  /*7490*/  @P3 BRA `(.L_x_169) ;  /* 0xfffffffc00203947 */ /* 0x001fea000383ffff */
.L_x_165:
[----:B------:R-:W-:Y:S05]  /*74a0*/  BSYNC B1 ;  /* 0x0000000000017941 */ /* 0x000fea0003800000 */
.L_x_164:
[----:B------:R-:W-:Y:S01]  /*74b0*/  LOP3.LUT P3, RZ, R13, 0xff, RZ, 0xc0, !PT ;  /* 0x000000ff0dff7812 */ /* 0x000fe2000786c0ff */
[----:B------:R-:W-:Y:S01]  /*74c0*/  IMAD.IADD R12, R3, 0x1, R12 ;  /* 0x00000001030c7824 */ /* 0x000fe200078e020c */
[----:B------:R-:W-:Y:S01]  /*74d0*/  IADD3 R16, P4, R16, UR38, RZ ;  /* 0x0000002610107c10 */ /* 0x000fe2000ff9e0ff */
[----:B------:R-:W-:Y:S01]  /*74e0*/  ULDC.64 UR6, c[0x0][0x650] ;  /* 0x0001940000067ab9 */ /* 0x000fe20000000a00 */
[----:B------:R-:W-:Y:S01]  /*74f0*/  BSSY B1, `(.L_x_170) ;  /* 0x000006a000017945 */ /* 0x000fe20003800000 */
[----:B------:R-:W-:Y:S01]  /*7500*/  IMAD.MOV.U32 R19, RZ, RZ, -0x1 ;  /* 0xffffffffff137424 */ /* 0x000fe200078e00ff */
[----:B------:R-:W-:Y:S01]  /*7510*/  ISETP.GT.U32.AND P1, PT, R12, 0x2, PT ;  /* 0x000000020c00780c */ /* 0x000fe20003f24070 */
[----:B------:R-:W-:Y:S01]  /*7520*/  IMAD.MOV.U32 R20, RZ, RZ, -0x1 ;  /* 0xffffffffff147424 */ /* 0x000fe200078e00ff */
[----:B------:R-:W-:Y:S01]  /*7530*/  IADD3.X R17, R17, UR41, RZ, P4, !PT ;  /* 0x0000002911117c10 */ /* 0x000fe2000a7fe4ff */
[----:B------:R-:W-:Y:S01]  /*7540*/  IMAD.MOV.U32 R8, RZ, RZ, -0x1 ;  /* 0xffffffffff087424 */ /* 0x000fe200078e00ff */
[----:B------:R-:W-:-:S02]  /*7550*/  ISETP.LT.U32.AND P1, PT, R3, 0x3, P1 ;  /* 0x000000030300780c */ /* 0x000fc40000f21070 */
[----:B------:R-:W-:Y:S01]  /*7560*/  PRMT R13, RZ, 0x7610, R13 ;  /* 0x00007610ff0d7816 */ /* 0x000fe2000000000d */
[----:B------:R-:W0:Y:S01]  /*7570*/  @P3 S2R R5, SR_CgaCtaId ;  /* 0x0000000000053919 */ /* 0x000e220000008800 */
[----:B------:R-:W-:-:S04]  /*7580*/  @P3 MOV R4, 0x400 ;  /* 0x0000040000043802 */ /* 0x000fc80000000f00 */
[----:B0-----:R-:W-:Y:S01]  /*7590*/  @P3 LEA R6, R5, R4, 0x18 ;  /* 0x0000000405063211 */ /* 0x001fe200078ec0ff */
[----:B------:R-:W-:-:S03]  /*75a0*/  IMAD.WIDE.U32 R4, R12, -0x55555555, RZ ;  /* 0xaaaaaaab0c047825 */ /* 0x000fc600078e00ff */
[----:B------:R0:W-:Y:S01]  /*75b0*/  @P3 SYNCS.ARRIVE.TRANS64.A1T0 RZ, [R6+URZ+0x48], RZ ;  /* 0x000048ff06ff39a7 */ /* 0x0001e2000810003f */
[----:B------:R-:W-:Y:S02]  /*75c0*/  ISETP.GE.U32.AND P3, PT, R3, 0x3, PT ;  /* 0x000000030300780c */ /* 0x000fe40003f66070 */
[----:B------:R-:W-:Y:S02]  /*75d0*/  SHF.R.U32.HI R7, RZ, 0x1, R5 ;  /* 0x00000001ff077819 */ /* 0x000fe40000011605 */
[----:B------:R-:W-:Y:S02]  /*75e0*/  SEL R5, RZ, 0x1, !P1 ;  /* 0x00000001ff057807 */ /* 0x000fe40004800000 */
[----:B------:R-:W-:Y:S01]  /*75f0*/  ISETP.GE.U32.AND P1, PT, R16, UR6, PT ;  /* 0x0000000610007c0c */ /* 0x000fe2000bf26070 */
[----:B------:R-:W-:Y:S01]  /*7600*/  IMAD R12, R7, -0x3, R12 ;  /* 0xfffffffd070c7824 */ /* 0x000fe200078e020c */
[----:B------:R-:W-:Y:S02]  /*7610*/  LOP3.LUT R0, R0, R5, RZ, 0x3c, !PT ;  /* 0x0000000500007212 */ /* 0x000fe400078e3cff */
[----:B------:R-:W-:-:S02]  /*7620*/  ISETP.GE.U32.AND.EX P1, PT, R17, UR7, PT, P1 ;  /* 0x0000000711007c0c */ /* 0x000fc4000bf26110 */
[----:B------:R-:W-:Y:S02]  /*7630*/  PRMT R4, RZ, 0x7610, R4 ;  /* 0x00007610ff047816 */ /* 0x000fe40000000004 */
[----:B------:R-:W-:-:S09]  /*7640*/  @P3 LOP3.LUT R0, R0, 0x1, R7, 0x78, !PT ;  /* 0x0000000100003812 */ /* 0x000fd200078e7807 */
[----:B0-----:R-:W-:Y:S05]  /*7650*/  @P1 BRA `(.L_x_171) ;  /* 0x00000004004c1947 */ /* 0x001fea0003800000 */
[----:B------:R-:W-:Y:S01]  /*7660*/  ULDC.64 UR6, c[0x0][0x628] ;  /* 0x00018a0000067ab9 */ /* 0x000fe20000000a00 */
[----:B------:R-:W0:Y:S01]  /*7670*/  S2R R15, SR_CTAID.X ;  /* 0x00000000000f7919 */ /* 0x000e220000002500 */
[----:B------:R-:W-:Y:S01]  /*7680*/  ISETP.NE.U32.AND P1, PT, RZ, UR6, PT ;  /* 0x00000006ff007c0c */ /* 0x000fe2000bf25070 */
[----:B------:R-:W-:Y:S01]  /*7690*/  ULDC UR9, c[0x0][0x630] ;  /* 0x00018c0000097ab9 */ /* 0x000fe20000000800 */
[----:B------:R-:W-:Y:S01]  /*76a0*/  IMAD.MOV.U32 R4, RZ, RZ, R16 ;  /* 0x000000ffff047224 */ /* 0x000fe200078e0010 */
[----:B------:R-:W1:Y:S01]  /*76b0*/  S2R R14, SR_CTAID.Y ;  /* 0x00000000000e7919 */ /* 0x000e620000002600 */
[----:B------:R-:W-:Y:S01]  /*76c0*/  ISETP.NE.AND.EX P1, PT, RZ, UR7, PT, P1 ;  /* 0x00000007ff007c0c */ /* 0x000fe2000bf25310 */
[----:B------:R-:W-:-:S12]  /*76d0*/  IMAD.MOV.U32 R5, RZ, RZ, R17 ;  /* 0x000000ffff057224 */ /* 0x000fd800078e0011 */
[----:B------:R-:W-:Y:S05]  /*76e0*/  @!P1 BRA `(.L_x_172) ;  /* 0x0000000000289947 */ /* 0x000fea0003800000 */
[----:B------:R-:W-:Y:S02]  /*76f0*/  ULDC UR8, c[0x0][0x634] ;  /* 0x00018d0000087ab9 */ /* 0x000fe40000000800 */
[----:B------:R-:W-:-:S05]  /*7700*/  IADD3 R9, P1, R16, UR8, RZ ;  /* 0x0000000810097c10 */ /* 0x000fca000ff3e0ff */
[----:B------:R-:W-:-:S04]  /*7710*/  IMAD.X R19, RZ, RZ, R17, P1 ;  /* 0x000000ffff137224 */ /* 0x000fc800008e0611 */
[----:B------:R-:W-:-:S04]  /*7720*/  IMAD.WIDE.U32 R6, R19, UR6, RZ ;  /* 0x0000000613067c25 */ /* 0x000fc8000f8e00ff */
[----:B------:R-:W-:-:S04]  /*7730*/  IMAD.WIDE.U32 R6, P1, R9, UR7, R6 ;  /* 0x0000000709067c25 */ /* 0x000fc8000f820006 */
[----:B------:R-:W-:-:S04]  /*7740*/  IMAD.WIDE.U32 R8, R9, UR6, RZ ;  /* 0x0000000609087c25 */ /* 0x000fc8000f8e00ff */
[----:B------:R-:W-:Y:S01]  /*7750*/  IMAD.X R5, RZ, RZ, RZ, P1 ;  /* 0x000000ffff057224 */ /* 0x000fe200008e06ff */
[----:B------:R-:W-:Y:S01]  /*7760*/  IADD3 RZ, P1, R9, R6, RZ ;  /* 0x0000000609ff7210 */ /* 0x000fe20007f3e0ff */
[----:B------:R-:W-:-:S04]  /*7770*/  IMAD.MOV.U32 R4, RZ, RZ, R7 ;  /* 0x000000ffff047224 */ /* 0x000fc800078e0007 */
[----:B------:R-:W-:-:S08]  /*7780*/  IMAD.WIDE.U32.X R4, R19, UR7, R4, P1 ;  /* 0x0000000713047c25 */ /* 0x000fd000088e0404 */
.L_x_172:
[--C-:B------:R-:W-:Y:S01]  /*7790*/  SHF.R.U64 R8, R4, UR9, R5.reuse ;  /* 0x0000000904087c19 */ /* 0x100fe20008001205 */
[----:B------:R-:W-:Y:S01]  /*77a0*/  ULDC.64 UR6, c[0x0][0x620] ;  /* 0x0001880000067ab9 */ /* 0x000fe20000000a00 */
[----:B------:R-:W-:Y:S01]  /*77b0*/  SHF.R.U32.HI R4, RZ, UR9, R5 ;  /* 0x00000009ff047c19 */ /* 0x000fe20008011605 */
[----:B------:R-:W2:Y:S01]  /*77c0*/  LDC R24, c[0x0][0x144] ;  /* 0x00005100ff187b82 */ /* 0x000ea20000000800 */
[----:B------:R-:W-:Y:S01]  /*77d0*/  IADD3 R7, P1, RZ, -R8, RZ ;  /* 0x80000008ff077210 */ /* 0x000fe20007f3e0ff */
[----:B------:R-:W-:Y:S01]  /*77e0*/  ULDC.64 UR10, c[0x0][0x640] ;  /* 0x00019000000a7ab9 */ /* 0x000fe20000000a00 */
[----:B0-----:R-:W-:Y:S01]  /*77f0*/  I2FP.F32.U32 R9, R15 ;  /* 0x0000000f00097245 */ /* 0x001fe20000201000 */
[----:B------:R-:W-:Y:S02]  /*7800*/  ULDC UR8, c[0x0][0x608] ;  /* 0x0001820000087ab9 */ /* 0x000fe40000000800 */
[----:B------:R-:W-:Y:S01]  /*7810*/  IMAD.X R4, RZ, RZ, ~R4, P1 ;  /* 0x000000ffff047224 */ /* 0x000fe200008e0e04 */
[----:B------:R-:W-:Y:S01]  /*7820*/  ISETP.NE.U32.AND P1, PT, RZ, UR10, PT ;  /* 0x0000000aff007c0c */ /* 0x000fe2000bf25070 */
[----:B------:R-:W0:Y:S02]  /*7830*/  LDC R21, c[0x0][0x148] ;  /* 0x00005200ff157b82 */ /* 0x000e240000000800 */
[----:B------:R-:W-:Y:S01]  /*7840*/  IMAD R6, R4, UR6, RZ ;  /* 0x0000000604067c24 */ /* 0x000fe2000f8e02ff */
[----:B------:R-:W-:Y:S01]  /*7850*/  ISETP.NE.AND.EX P1, PT, RZ, UR11, PT, P1 ;  /* 0x0000000bff007c0c */ /* 0x000fe2000bf25310 */
[----:B------:R-:W-:Y:S01]  /*7860*/  IMAD.WIDE.U32 R4, R7, UR6, R16 ;  /* 0x0000000607047c25 */ /* 0x000fe2000f8e0010 */
[----:B------:R-:W-:-:S03]  /*7870*/  ULDC UR6, c[0x0][0x150] ;  /* 0x0000540000067ab9 */ /* 0x000fc60000000800 */
[----:B------:R-:W-:Y:S02]  /*7880*/  IMAD R7, R7, UR7, R6 ;  /* 0x0000000707077c24 */ /* 0x000fe4000f8e0206 */
[----:B------:R-:W-:Y:S01]  /*7890*/  FMUL R6, R9, UR6 ;  /* 0x0000000609067c20 */ /* 0x000fe20008400000 */
[----:B------:R-:W-:Y:S01]  /*78a0*/  ULDC UR6, c[0x0][0x618] ;  /* 0x0001860000067ab9 */ /* 0x000fe20000000800 */
[----:B------:R-:W-:Y:S01]  /*78b0*/  ULDC UR7, c[0x0][0x154] ;  /* 0x0000550000077ab9 */ /* 0x000fe20000000800 */
[----:B------:R-:W-:-:S03]  /*78c0*/  IMAD.IADD R5, R5, 0x1, R7 ;  /* 0x0000000105057824 */ /* 0x000fc600078e0207 */
[----:B------:R-:W3:Y:S02]  /*78d0*/  F2I.U32.TRUNC.NTZ R6, R6 ;  /* 0x0000000600067305 */ /* 0x000ee4000020f000 */
[----:B------:R-:W-:Y:S02]  /*78e0*/  SHF.R.U64 R9, R4, UR6, R5 ;  /* 0x0000000604097c19 */ /* 0x000fe40008001205 */
[----:B-1----:R-:W-:-:S05]  /*78f0*/  I2FP.F32.U32 R4, R14 ;  /* 0x0000000e00047245 */ /* 0x002fca0000201000 */
[----:B------:R-:W-:Y:S01]  /*7900*/  FMUL R22, R4, UR7 ;  /* 0x0000000704167c20 */ /* 0x000fe20008400000 */
[----:B------:R-:W-:Y:S01]  /*7910*/  SHF.R.U32.HI R4, RZ, UR6, R5 ;  /* 0x00000006ff047c19 */ /* 0x000fe20008011605 */
[----:B------:R-:W-:-:S03]  /*7920*/  ULDC UR6, c[0x0][0x658] ;  /* 0x0001960000067ab9 */ /* 0x000fc60000000800 */
[--C-:B------:R-:W-:Y:S01]  /*7930*/  SHF.R.U64 R20, R9, UR8, R4.reuse ;  /* 0x0000000809147c19 */ /* 0x100fe20008001204 */
[----:B------:R-:W1:Y:S01]  /*7940*/  F2I.U32.TRUNC.NTZ R22, R22 ;  /* 0x0000001600167305 */ /* 0x000e62000020f000 */
[----:B------:R-:W-:Y:S01]  /*7950*/  SHF.R.U32.HI R5, RZ, UR8, R4 ;  /* 0x00000008ff057c19 */ /* 0x000fe20008011604 */
[----:B---3--:R-:W-:-:S03]  /*7960*/  IMAD.MOV R6, RZ, RZ, -R6 ;  /* 0x000000ffff067224 */ /* 0x008fc600078e0a06 */
[----:B------:R-:W-:Y:S01]  /*7970*/  SHF.R.U64 R19, R20, UR6, R5 ;  /* 0x0000000614137c19 */ /* 0x000fe20008001205 */
[----:B--2---:R-:W-:Y:S01]  /*7980*/  IMAD R15, R24, R6, R15 ;  /* 0x00000006180f7224 */ /* 0x004fe200078e020f */
[----:B------:R-:W-:-:S03]  /*7990*/  SHF.R.U32.HI R23, RZ, UR6, R5 ;  /* 0x00000006ff177c19 */ /* 0x000fc60008011605 */
[----:B------:R-:W-:Y:S02]  /*79a0*/  IMAD.MOV.U32 R4, RZ, RZ, R19 ;  /* 0x000000ffff047224 */ /* 0x000fe400078e0013 */
[----:B------:R-:W-:Y:S01]  /*79b0*/  IMAD.MOV.U32 R5, RZ, RZ, R23 ;  /* 0x000000ffff057224 */ /* 0x000fe200078e0017 */
[----:B-1----:R-:W-:Y:S06]  /*79c0*/  @!P1 BRA `(.L_x_173) ;  /* 0x0000000000289947 */ /* 0x002fec0003800000 */
[----:B------:R-:W-:Y:S02]  /*79d0*/  ULDC UR6, c[0x0][0x64c] ;  /* 0x0001930000067ab9 */ /* 0x000fe40000000800 */
[----:B------:R-:W-:-:S05]  /*79e0*/  IADD3 R5, P1, R19, UR6, RZ ;  /* 0x0000000613057c10 */ /* 0x000fca000ff3e0ff */
[----:B------:R-:W-:-:S04]  /*79f0*/  IMAD.X R23, RZ, RZ, R23, P1 ;  /* 0x000000ffff177224 */ /* 0x000fc800008e0617 */
[----:B------:R-:W-:-:S04]  /*7a00*/  IMAD.WIDE.U32 R6, R23, UR10, RZ ;  /* 0x0000000a17067c25 */ /* 0x000fc8000f8e00ff */
[----:B------:R-:W-:-:S04]  /*7a10*/  IMAD.WIDE.U32 R6, P1, R5, UR11, R6 ;  /* 0x0000000b05067c25 */ /* 0x000fc8000f820006 */
[----:B------:R-:W-:-:S04]  /*7a20*/  IMAD.WIDE.U32 R4, R5, UR10, RZ ;  /* 0x0000000a05047c25 */ /* 0x000fc8000f8e00ff */
[----:B------:R-:W-:Y:S01]  /*7a30*/  IMAD.MOV.U32 R4, RZ, RZ, R7 ;  /* 0x000000ffff047224 */ /* 0x000fe200078e0007 */
[----:B------:R-:W-:Y:S01]  /*7a40*/  IADD3 RZ, P3, R5, R6, RZ ;  /* 0x0000000605ff7210 */ /* 0x000fe20007f7e0ff */
[----:B------:R-:W-:-:S04]  /*7a50*/  IMAD.X R5, RZ, RZ, RZ, P1 ;  /* 0x000000ffff057224 */ /* 0x000fc800008e06ff */
[----:B------:R-:W-:-:S08]  /*7a60*/  IMAD.WIDE.U32.X R4, R23, UR11, R4, P3 ;  /* 0x0000000b17047c25 */ /* 0x000fd000098e0404 */
.L_x_173:
[----:B------:R-:W-:Y:S01]  /*7a70*/  ISETP.NE.AND P1, PT, R2, 0x1, PT ;  /* 0x000000010200780c */ /* 0x000fe20003f25270 */
[----:B------:R-:W-:Y:S01]  /*7a80*/  ULDC UR6, c[0x0][0x648] ;  /* 0x0001920000067ab9 */ /* 0x000fe20000000800 */
[----:B------:R-:W-:Y:S01]  /*7a90*/  LOP3.LUT R20, R20, UR5, RZ, 0xc0, !PT ;  /* 0x0000000514147c12 */ /* 0x000fe2000f8ec0ff */
[----:B------:R-:W-:Y:S01]  /*7aa0*/  IMAD.MOV R22, RZ, RZ, -R22 ;  /* 0x000000ffff167224 */ /* 0x000fe200078e0a16 */
[----:B------:R-:W-:Y:S01]  /*7ab0*/  SHF.R.U64 R5, R4, UR6, R5 ;  /* 0x0000000604057c19 */ /* 0x000fe20008001205 */
[----:B------:R-:W-:Y:S01]  /*7ac0*/  ULDC UR6, c[0x0][0x638] ;  /* 0x00018e0000067ab9 */ /* 0x000fe20000000800 */
[----:B------:R-:W-:Y:S01]  /*7ad0*/  LOP3.LUT R6, R9, UR4, RZ, 0xc0, !PT ;  /* 0x0000000409067c12 */ /* 0x000fe2000f8ec0ff */
[----:B------:R-:W-:Y:S02]  /*7ae0*/  ULDC UR7, c[0x0][0x610] ;  /* 0x0001840000077ab9 */ /* 0x000fe40000000800 */
[----:B------:R-:W-:Y:S02]  /*7af0*/  IMAD.MOV R4, RZ, RZ, -R5 ;  /* 0x000000ffff047224 */ /* 0x000fe400078e0a05 */
[----:B------:R-:W-:-:S02]  /*7b00*/  IMAD R20, R5, UR13, R20 ;  /* 0x0000000d05147c24 */ /* 0x000fc4000f8e0214 */
[----:B0-----:R-:W-:Y:S02]  /*7b10*/  @P1 IMAD R15, R21, R22, R14 ;  /* 0x00000016150f1224 */ /* 0x001fe400078e020e */
[----:B------:R-:W-:Y:S01]  /*7b20*/  IMAD R19, R4, UR6, R19 ;  /* 0x0000000604137c24 */ /* 0x000fe2000f8e0213 */
[----:B------:R-:W-:Y:S01]  /*7b30*/  ULDC UR6, c[0x0][0x600] ;  /* 0x0001800000067ab9 */ /* 0x000fe20000000800 */
[----:B------:R-:W-:Y:S02]  /*7b40*/  IMAD R15, R20, UR7, R15 ;  /* 0x00000007140f7c24 */ /* 0x000fe4000f8e020f */
[----:B------:R-:W-:Y:S02]  /*7b50*/  IMAD R6, R19, UR6, R6 ;  /* 0x0000000613067c24 */ /* 0x000fe4000f8e0206 */
[----:B------:R-:W-:-:S03]  /*7b60*/  IMAD.MOV.U32 R4, RZ, RZ, 0x1 ;  /* 0x00000001ff047424 */ /* 0x000fc600078e00ff */
[----:B------:R-:W-:Y:S02]  /*7b70*/  SEL R20, R6, R15, !P1 ;  /* 0x0000000f06147207 */ /* 0x000fe40004800000 */
[----:B------:R-:W-:-:S07]  /*7b80*/  SEL R19, R15, R6, !P1 ;  /* 0x000000060f137207 */ /* 0x000fce0004800000 */
.L_x_171:
[----:B------:R-:W-:Y:S05]  /*7b90*/  BSYNC B1 ;  /* 0x0000000000017941 */ /* 0x000fea0003800000 */
.L_x_170:
[----:B------:R-:W-:-:S13]  /*7ba0*/  LOP3.LUT P1, RZ, R4, 0xff, RZ, 0xc0, !PT ;  /* 0x000000ff04ff7812 */ /* 0x000fda000782c0ff */
[----:B------:R-:W-:Y:S05]  /*7bb0*/  @P1 BRA `(.L_x_174) ;  /* 0xfffffff400241947 */ /* 0x000fea000383ffff */
[----:B------:R-:W-:Y:S05]  /*7bc0*/  BSYNC B0 ;  /* 0x0000000000007941 */ /* 0x000fea0003800000 */
.L_x_162:
[----:B------:R-:W-:-:S03]  /*7bd0*/  UMOV UR6, 0xffffffff ;  /* 0xffffffff00067882 */ /* 0x000fc60000000000 */
[----:B------:R-:W-:Y:S05]  /*7be0*/  BRA.DIV UR6, `(.L_x_175) ;  /* 0x0000000206f47947 */ /* 0x000fea000b800000 */
[----:B------:R-:W-:-:S13]  /*7bf0*/  ELECT P6, URZ, PT ;  /* 0x00000000003f782f */ /* 0x000fda00038c0000 */
.L_x_188:
[----:B------:R-:W-:Y:S04]  /*7c00*/  BSSY B0, `(.L_x_176) ;  /* 0x0000022000007945 */ /* 0x000fe80003800000 */
[----:B------:R-:W-:Y:S05]  /*7c10*/  @!P6 BRA `(.L_x_177) ;  /* 0x000000000080e947 */ /* 0x000fea0003800000 */
[----:B------:R-:W-:-:S04]  /*7c20*/  LOP3.LUT R18, R18, 0x2, RZ, 0xfc, !PT ;  /* 0x0000000212127812 */ /* 0x000fc800078efcff */
[----:B------:R-:W-:-:S13]  /*7c30*/  ISETP.NE.AND P0, PT, R18, 0x3, PT ;  /* 0x000000031200780c */ /* 0x000fda0003f05270 */
[----:B------:R-:W-:Y:S05]  /*7c40*/  @!P0 BRA `(.L_x_178) ;  /* 0x0000000000048947 */ /* 0x000fea0003800000 */
[----:B------:R-:W-:Y:S01]  /*7c50*/  BPT.TRAP 0x1 ;  /* 0x000000040000795c */ /* 0x000fe20000300000 */
.L_x_178:
[----:B------:R-:W0:Y:S01]  /*7c60*/  S2R R3, SR_CgaCtaId ;  /* 0x0000000000037919 */ /* 0x000e220000008800 */
[----:B------:R-:W-:-:S04]  /*7c70*/  MOV R2, 0x400 ;  /* 0x0000040000027802 */ /* 0x000fc80000000f00 */
[----:B0-----:R-:W-:Y:S02]  /*7c80*/  LEA R3, R3, R2, 0x18 ;  /* 0x0000000203037211 */ /* 0x001fe400078ec0ff */
[----:B------:R-:W-:-:S03]  /*7c90*/  SHF.L.U32 R2, R0, 0x1f, RZ ;  /* 0x0000001f00027819 */ /* 0x000fc600000006ff */
[----:B------:R-:W-:-:S04]  /*7ca0*/  VIADD R3, R3, 0x18 ;  /* 0x0000001803037836 */ /* 0x000fc80000000000 */
[C---:B------:R-:W-:Y:S02]  /*7cb0*/  IMAD R7, R12.reuse, 0x8, R3 ;  /* 0x000000080c077824 */ /* 0x040fe400078e0203 */
[----:B------:R-:W-:Y:S02]  /*7cc0*/  VIADD R12, R12, 0x1 ;  /* 0x000000010c0c7836 */ /* 0x000fe40000000000 */
[----:B------:R-:W0:Y:S03]  /*7cd0*/  SYNCS.PHASECHK.TRANS64.TRYWAIT P0, [R7+URZ], R2 ;  /* 0x00000002070075a7 */ /* 0x000e26000800017f */
[----:B------:R-:W-:-:S04]  /*7ce0*/  ISETP.NE.AND P1, PT, R12, 0x3, PT ;  /* 0x000000030c00780c */ /* 0x000fc80003f25270 */
[----:B------:R-:W-:Y:S02]  /*7cf0*/  SEL R5, RZ, 0x1, P1 ;  /* 0x00000001ff057807 */ /* 0x000fe40000800000 */
[----:B------:R-:W-:Y:S02]  /*7d00*/  SEL R12, R12, RZ, P1 ;  /* 0x000000ff0c0c7207 */ /* 0x000fe40000800000 */
[----:B------:R-:W-:-:S03]  /*7d10*/  LOP3.LUT R5, R0, R5, RZ, 0x3c, !PT ;  /* 0x0000000500057212 */ /* 0x000fc600078e3cff */
[----:B------:R-:W-:Y:S01]  /*7d20*/  IMAD R9, R12, 0x8, R3 ;  /* 0x000000080c097824 */ /* 0x000fe200078e0203 */
[----:B------:R-:W-:Y:S01]  /*7d30*/  SHF.L.U32 R4, R5, 0x1f, RZ ;  /* 0x0000001f05047819 */ /* 0x000fe200000006ff */
[----:B0-----:R-:W-:Y:S06]  /*7d40*/  @!P0 BRA `(.L_x_179) ;  /* 0x0000000000bc8947 */ /* 0x001fec0003800000 */
.L_x_189:
[----:B------:R-:W1:Y:S01]  /*7d50*/  SYNCS.PHASECHK.TRANS64.TRYWAIT P0, [R9+URZ], R4 ;  /* 0x00000004090075a7 */ /* 0x000e62000800017f */
[----:B------:R-:W-:-:S05]  /*7d60*/  VIADD R0, R12, 0x1 ;  /* 0x000000010c007836 */ /* 0x000fca0000000000 */
[----:B------:R-:W-:-:S04]  /*7d70*/  ISETP.NE.AND P1, PT, R0, 0x3, PT ;  /* 0x000000030000780c */ /* 0x000fc80003f25270 */
[----:B0-----:R-:W-:Y:S02]  /*7d80*/  SEL R2, RZ, 0x1, P1 ;  /* 0x00000001ff027807 */ /* 0x001fe40000800000 */
[----:B------:R-:W-:Y:S02]  /*7d90*/  SEL R0, R0, RZ, P1 ;  /* 0x000000ff00007207 */ /* 0x000fe40000800000 */
[----:B------:R-:W-:Y:S01]  /*7da0*/  LOP3.LUT R2, R5, R2, RZ, 0x3c, !PT ;  /* 0x0000000205027212 */ /* 0x000fe200078e3cff */
[----:B-1----:R-:W-:Y:S06]  /*7db0*/  @!P0 BRA `(.L_x_180) ;  /* 0x0000000000b48947 */ /* 0x002fec0003800000 */
.L_x_190:
[----:B------:R-:W-:Y:S01]  /*7dc0*/  IMAD R3, R0, 0x8, R3 ;  /* 0x0000000800037824 */ /* 0x000fe200078e0203 */
[----:B------:R-:W-:-:S07]  /*7dd0*/  SHF.L.U32 R0, R2, 0x1f, RZ ;  /* 0x0000001f02007819 */ /* 0x000fce00000006ff */
.L_x_181:
[----:B-1----:R1:W2:Y:S02]  /*7de0*/  SYNCS.PHASECHK.TRANS64.TRYWAIT P0, [R3+URZ], R0 ;  /* 0x00000000030075a7 */ /* 0x0022a4000800017f */
[----:B--2---:R-:W-:Y:S05]  /*7df0*/  @!P0 NANOSLEEP.SYNCS 0x989680 ;  /* 0x009896800000895d */ /* 0x004fea0003900000 */
[----:B------:R-:W2:Y:S02]  /*7e00*/  @!P0 SYNCS.PHASECHK.TRANS64 P0, [R3+URZ], R0 ;  /* 0x00000000030085a7 */ /* 0x000ea4000800007f */
[----:B--2---:R-:W-:Y:S05]  /*7e10*/  @!P0 BRA `(.L_x_181) ;  /* 0xfffffffc00f08947 */ /* 0x004fea000383ffff */
.L_x_177:
[----:B------:R-:W-:Y:S05]  /*7e20*/  BSYNC B0 ;  /* 0x0000000000007941 */ /* 0x000fea0003800000 */
.L_x_176:
[----:B------:R-:W-:Y:S05]  /*7e30*/  EXIT ;  /* 0x000000000000794d */ /* 0x000fea0003800000 */
.L_x_17:
[----:B-1----:R1:W2:Y:S02]  /*7e40*/  SYNCS.PHASECHK.TRANS64.TRYWAIT P1, [R3+URZ], R0 ;  /* 0x00000000030075a7 */ /* 0x0022a4000802017f */
[----:B--2---:R-:W-:Y:S05]  /*7e50*/  @!P1 NANOSLEEP.SYNCS 0x989680 ;  /* 0x009896800000995d */ /* 0x004fea0003900000 */
[----:B------:R-:W2:Y:S02]  /*7e60*/  @!P1 SYNCS.PHASECHK.TRANS64 P1, [R3+URZ], R0 ;  /* 0x00000000030095a7 */ /* 0x000ea4000802007f */
[----:B--2---:R-:W-:Y:S05]  /*7e70*/  @!P1 BRA `(.L_x_17) ;  /* 0xfffffffc00f09947 */ /* 0x004fea000383ffff */
[----:B------:R-:W-:Y:S05]  /*7e80*/  BRA `(.L_x_16) ;  /* 0xffffff9400807947 */ /* 0x000fea000383ffff */
.L_x_22:
[----:B-1----:R-:W-:-:S04]  /*7e90*/  IMAD.U32 R4, RZ, RZ, UR8 ;  /* 0x00000008ff047e24 */ /* 0x002fc8000f8e00ff */
[----:B------:R1:W2:Y:S03]  /*7ea0*/  SYNCS.PHASECHK.TRANS64.TRYWAIT P1, [R4+URZ], R3 ;  /* 0x00000003040075a7 */ /* 0x0002a6000802017f */
[----:B--2---:R-:W-:Y:S05]  /*7eb0*/  @!P1 NANOSLEEP.SYNCS 0x989680 ;  /* 0x009896800000995d */ /* 0x004fea0003900000 */
[----:B------:R-:W2:Y:S02]  /*7ec0*/  @!P1 SYNCS.PHASECHK.TRANS64 P1, [R4+URZ], R3 ;  /* 0x00000003040095a7 */ /* 0x000ea4000802007f */
[----:B--2---:R-:W-:Y:S05]  /*7ed0*/  @!P1 BRA `(.L_x_22) ;  /* 0xfffffffc00ec9947 */ /* 0x004fea000383ffff */
[----:B------:R-:W-:Y:S05]  /*7ee0*/  BRA `(.L_x_21) ;  /* 0xffffff9800bc7947 */ /* 0x000fea000383ffff */
.L_x_163:
[----:B------:R-:W-:Y:S01]  /*7ef0*/  BSSY B1, `(.L_x_182) ;  /* 0x0000006000017945 */ /* 0x000fe20003800000 */
[----:B------:R-:W-:-:S07]  /*7f00*/  IMAD.MOV.U32 R15, RZ, RZ, -0x1 ;  /* 0xffffffffff0f7424 */ /* 0x000fce00078e00ff */
[----:B------:R-:W-:Y:S05]  /*7f10*/  WARPSYNC.COLLECTIVE R15, `(.L_x_183) ;  /* 0x000000000f0c7348 */ /* 0x000fea0003c00000 */
[----:B------:R-:W-:Y:S02]  /*7f20*/  ELECT P6, UR62, PT ;  /* 0x00000000003e782f */ /* 0x000fe400038c0000 */
[----:B------:R-:W-:Y:S01]  /*7f30*/  MOV R14, UR62 ;  /* 0x0000003e000e7c02 */ /* 0x000fe20008000f00 */
[----:B------:R-:W-:Y:S10]  /*7f40*/  ENDCOLLECTIVE ;  /* 0x000000000000791b */ /* 0x000ff40003800000 */
.L_x_183:
[----:B------:R-:W-:Y:S05]  /*7f50*/  BSYNC B1 ;  /* 0x0000000000017941 */ /* 0x000fea0003800000 */
.L_x_182:
[----:B------:R-:W-:Y:S05]  /*7f60*/  BRA `(.L_x_184) ;  /* 0xfffffff000447947 */ /* 0x000fea000383ffff */
.L_x_166:
[----:B0-----:R0:W1:Y:S02]  /*7f70*/  SYNCS.PHASECHK.TRANS64.TRYWAIT P1, [R14+URZ+0x18], R7 ;  /* 0x000018070e0075a7 */ /* 0x001064000802017f */
[----:B-1----:R-:W-:Y:S05]  /*7f80*/  @!P1 NANOSLEEP.SYNCS 0x989680 ;  /* 0x009896800000995d */ /* 0x002fea0003900000 */
[----:B------:R-:W1:Y:S02]  /*7f90*/  @!P1 SYNCS.PHASECHK.TRANS64 P1, [R14+URZ+0x18], R7 ;  /* 0x000018070e0095a7 */ /* 0x000e64000802007f */
[----:B-1----:R-:W-:Y:S05]  /*7fa0*/  @!P1 BRA `(.L_x_166) ;  /* 0xfffffffc00f09947 */ /* 0x002fea000383ffff */
[----:B------:R-:W-:Y:S05]  /*7fb0*/  BRA `(.L_x_185) ;  /* 0xfffffff000787947 */ /* 0x000fea000383ffff */
.L_x_175:
[----:B------:R-:W-:Y:S01]  /*7fc0*/  BSSY B0, `(.L_x_186) ;  /* 0x0000006000007945 */ /* 0x000fe20003800000 */
[----:B------:R-:W-:-:S07]  /*7fd0*/  IMAD.MOV.U32 R15, RZ, RZ, -0x1 ;  /* 0xffffffffff0f7424 */ /* 0x000fce00078e00ff */
[----:B------:R-:W-:Y:S05]  /*7fe0*/  WARPSYNC.COLLECTIVE R15, `(.L_x_187) ;  /* 0x000000000f0c7348 */ /* 0x000fea0003c00000 */
[----:B------:R-:W-:Y:S02]  /*7ff0*/  ELECT P6, UR62, PT ;  /* 0x00000000003e782f */ /* 0x000fe400038c0000 */
[----:B------:R-:W-:Y:S01]  /*8000*/  MOV R14, UR62 ;  /* 0x0000003e000e7c02 */ /* 0x000fe20008000f00 */
[----:B------:R-:W-:Y:S10]  /*8010*/  ENDCOLLECTIVE ;  /* 0x000000000000791b */ /* 0x000ff40003800000 */
.L_x_187:
[----:B------:R-:W-:Y:S05]  /*8020*/  BSYNC B0 ;  /* 0x0000000000007941 */ /* 0x000fea0003800000 */
.L_x_186:
[----:B------:R-:W-:Y:S05]  /*8030*/  BRA `(.L_x_188) ;  /* 0xfffffff800f07947 */ /* 0x000fea000383ffff */
.L_x_179:
[----:B0-----:R0:W1:Y:S02]  /*8040*/  SYNCS.PHASECHK.TRANS64.TRYWAIT P0, [R7+URZ], R2 ;  /* 0x00000002070075a7 */ /* 0x001064000800017f */
[----:B-1----:R-:W-:Y:S05]  /*8050*/  @!P0 NANOSLEEP.SYNCS 0x989680 ;  /* 0x009896800000895d */ /* 0x002fea0003900000 */
[----:B------:R-:W1:Y:S02]  /*8060*/  @!P0 SYNCS.PHASECHK.TRANS64 P0, [R7+URZ], R2 ;  /* 0x00000002070085a7 */ /* 0x000e64000800007f */
[----:B-1----:R-:W-:Y:S05]  /*8070*/  @!P0 BRA `(.L_x_179) ;  /* 0xfffffffc00f08947 */ /* 0x002fea000383ffff */
[----:B------:R-:W-:Y:S05]  /*8080*/  BRA `(.L_x_189) ;  /* 0xfffffffc00307947 */ /* 0x000fea000383ffff */
.L_x_180:
[----:B0-----:R0:W1:Y:S02]  /*8090*/  SYNCS.PHASECHK.TRANS64.TRYWAIT P0, [R9+URZ], R4 ;  /* 0x00000004090075a7 */ /* 0x001064000800017f */
[----:B-1----:R-:W-:Y:S05]  /*80a0*/  @!P0 NANOSLEEP.SYNCS 0x989680 ;  /* 0x009896800000895d */ /* 0x002fea0003900000 */
[----:B------:R-:W1:Y:S02]  /*80b0*/  @!P0 SYNCS.PHASECHK.TRANS64 P0, [R9+URZ], R4 ;  /* 0x00000004090085a7 */ /* 0x000e64000800007f */
[----:B-1----:R-:W-:Y:S05]  /*80c0*/  @!P0 BRA `(.L_x_180) ;  /* 0xfffffffc00f08947 */ /* 0x002fea000383ffff */
[----:B------:R-:W-:Y:S05]  /*80d0*/  BRA `(.L_x_190) ;  /* 0xfffffffc00387947 */ /* 0x000fea000383ffff */
.L_x_191:
[----:B------:R-:W-:-:S00]  /*80e0*/  BRA `(.L_x_191) ;  /* 0xfffffffc00fc7947 */ /* 0x000fc0000383ffff */
[----:B------:R-:W-:-:S00]  /*80f0*/  NOP ;  /* 0x0000000000007918 */ /* 0x000fc00000000000 */
        /* <DEDUP_REMOVED lines=8> */
.L_x_192:


//--------------------- .nv.global.init           --------------------------
	.section	.nv.global.init,"aw",@progbits
.nv.global.init:
	.type		$str$22,@object
	.size		$str$22,($str$23 - $str$22)
$str$22:
        /*0000*/ 	.byte	0x6b, 0x5f, 0x74, 0x69, 0x6c, 0x65, 0x5f, 0x63, 0x6f, 0x75, 0x6e, 0x74, 0x20, 0x3e, 0x3d, 0x20
        /*0010*/ 	.byte	0x31, 0x00
	.type		$str$23,@object
	.size		$str$23,(__unnamed_1 - $str$23)
$str$23:
        /*0012*/ 	.byte	0x2f, 0x74, 0x6d, 0x70, 0x2f, 0x63, 0x75, 0x74, 0x6c, 0x61, 0x73, 0x73, 0x5f, 0x73, 0x77, 0x65
        /*0022*/ 	.byte	0x65, 0x70, 0x5f, 0x73, 0x72, 0x63, 0x2f, 0x69, 0x6e, 0x63, 0x6c, 0x75, 0x64, 0x65, 0x2f, 0x63
        /*0032*/ 	.byte	0x75, 0x74, 0x6c, 0x61, 0x73, 0x73, 0x2f, 0x67, 0x65, 0x6d, 0x6d, 0x2f, 0x63, 0x6f, 0x6c, 0x6c
        /*0042*/ 	.byte	0x65, 0x63, 0x74, 0x69, 0x76, 0x65, 0x2f, 0x73, 0x6d, 0x39, 0x30, 0x5f, 0x6d, 0x6d, 0x61, 0x5f
        /*0052*/ 	.byte	0x74, 0x6d, 0x61, 0x5f, 0x67, 0x6d, 0x6d, 0x61, 0x5f, 0x73, 0x73, 0x5f, 0x77, 0x61, 0x72, 0x70
        /*0062*/ 	.byte	0x73, 0x70, 0x65, 0x63, 0x69, 0x61, 0x6c, 0x69, 0x7a, 0x65, 0x64, 0x2e, 0x68, 0x70, 0x70, 0x00
	.type		__unnamed_1,@object
	.size		__unnamed_1,(.L_0 - __unnamed_1)
__unnamed_1:
        /*0072*/ 	.byte	0x76, 0x6f, 0x69, 0x64, 0x20, 0x63, 0x75, 0x74, 0x6c, 0x61, 0x73, 0x73, 0x3a, 0x3a, 0x67, 0x65
        /* <DEDUP_REMOVED lines=179> */
        /*0bb2*/ 	.byte	0x3a, 0x3a, 0x69, 0x64, 0x65, 0x6e, 0x74, 0x69, 0x74, 0x79, 0x5d, 0x00
.L_0:


//--------------------- .nv.shared._ZN7cutlass13device_kernelINS_4gemm6kernel13GemmUniversalIN4cute5tupleIJiiiiEEENS1_10collective13CollectiveMmaINS1_34MainloopSm90TmaGmmaWarpSpecializedILi3ENS5_IJNS4_1CILi1EEESB_SB_EEENS1_35KernelTmaWarpSpecializedCooperativeEEENS5_IJNSA_ILi128EEESF_SF_EEENS_6half_tENS5_IJlSB_lEEESH_SI_NS4_8TiledMMAINS4_8MMA_AtomIJNS4_4SM904GMMA26MMA_64x128x16_F32F16F16_SSILNSM_5MajorE0ELSO_0ELNSM_7ScaleInE1ELSP_1EEEEEENS4_6LayoutINS5_IJNSA_ILi2EEESB_SB_EEENS5_IJSB_NSA_ILi0EEESV_EEEEENS5_IJNS4_10UnderscoreESY_SY_EEEEENS4_13SM90_TMA_LOADENS4_14ComposedLayoutINS4_7SwizzleILi3ELi4ELi3EEENS4_18smem_ptr_flag_bitsILi16EEENSS_INS5_IJNSA_ILi8EEENSA_ILi64EEEEEENS5_IJS18_SB_EEEEEEEvNS4_8identityES11_S1C_vS1D_EENS_8epilogue10collective6detail29Sm90TmaWarpSpecializedAdapterINS1G_15DefaultEpilogueISH_SI_SI_NS1F_6thread17LinearCombinationISH_Li1EffLNS1K_9ScaleType4KindE0ELNS_15FloatRoundStyleE2ESH_EENS1_15EpilogueDefaultEEEEEvvEEEEvNT_6ParamsE --------------------------
	.section	.nv.shared._ZN7cutlass13device_kernelINS_4gemm6kernel13GemmUniversalIN4cute5tupleIJiiiiEEENS1_10collective13CollectiveMmaINS1_34MainloopSm90TmaGmmaWarpSpecializedILi3ENS5_IJNS4_1CILi1EEESB_SB_EEENS1_35KernelTmaWarpSpecializedCooperativeEEENS5_IJNSA_ILi128EEESF_SF_EEENS_6half_tENS5_IJlSB_lEEESH_SI_NS4_8TiledMMAINS4_8MMA_AtomIJNS4_4SM904GMMA26MMA_64x128x16_F32F16F16_SSILNSM_5MajorE0ELSO_0ELNSM_7ScaleInE1ELSP_1EEEEEENS4_6LayoutINS5_IJNSA_ILi2EEESB_SB_EEENS5_IJSB_NSA_ILi0EEESV_EEEEENS5_IJNS4_10UnderscoreESY_SY_EEEEENS4_13SM90_TMA_LOADENS4_14ComposedLayoutINS4_7SwizzleILi3ELi4ELi3EEENS4_18smem_ptr_flag_bitsILi16EEENSS_INS5_IJNSA_ILi8EEENSA_ILi64EEEEEENS5_IJS18_SB_EEEEEEEvNS4_8identityES11_S1C_vS1D_EENS_8epilogue10collective6detail29Sm90TmaWarpSpecializedAdapterINS1G_15DefaultEpilogueISH_SI_SI_NS1F_6thread17LinearCombinationISH_Li1EffLNS1K_9ScaleType4KindE0ELNS_15FloatRoundStyleE2ESH_EENS1_15EpilogueDefaultEEEEEvvEEEEvNT_6ParamsE,"aw",@nobits
	.sectionflags	@""
	.align	16
	.zero		1024


//--------------------- .nv.shared.reserved.0     --------------------------
	.section	.nv.shared.reserved.0,"aw",@nobits
	.weak		__nv_reservedSMEM_offset_0_alias
	.size		__nv_reservedSMEM_offset_0_alias, 0, 0
	.other		__nv_reservedSMEM_offset_0_alias,@"STO_CUDA_RESERVED_SHARED STV_DEFAULT"
__nv_reservedSMEM_offset_0_alias:
	.zero		0


//--------------------- .nv.global                --------------------------
	.section	.nv.global,"aw",@nobits
.nv.global:
	.type		_ZN40_INTERNAL_d7bac595_4_k_cu_bbcc08ea_222514cute1_E,@object
	.size		_ZN40_INTERNAL_d7bac595_4_k_cu_bbcc08ea_222514cute1_E,(_ZN40_INTERNAL_d7bac595_4_k_cu_bbcc08ea_222514cuda3std3__45__cpo6cbeginE - _ZN40_INTERNAL_d7bac595_4_k_cu_bbcc08ea_222514cute1_E)
_ZN40_INTERNAL_d7bac595_4_k_cu_bbcc08ea_222514cute1_E:
	.zero		1
	.type		_ZN40_INTERNAL_d7bac595_4_k_cu_bbcc08ea_222514cuda3std3__45__cpo6cbeginE,@object
	.size		_ZN40_INTERNAL_d7bac595_4_k_cu_bbcc08ea_222514cuda3std3__45__cpo6cbeginE,(_ZN40_INTERNAL_d7bac595_4_k_cu_bbcc08ea_222514cuda3std3__48in_placeE - _ZN40_INTERNAL_d7bac595_4_k_cu_bbcc08ea_222514cuda3std3__45__cpo6cbeginE)
_ZN40_INTERNAL_d7bac595_4_k_cu_bbcc08ea_222514cuda3std3__45__cpo6cbeginE:
	.zero		1
	.type		_ZN40_INTERNAL_d7bac595_4_k_cu_bbcc08ea_222514cuda3std3__48in_placeE,@object
	.size		_ZN40_INTERNAL_d7bac595_4_k_cu_bbcc08ea_222514cuda3std3__48in_placeE,(_ZN40_INTERNAL_d7bac595_4_k_cu_bbcc08ea_222514cuda3std6ranges3__45__cpo9iter_moveE - _ZN40_INTERNAL_d7bac595_4_k_cu_bbcc08ea_222514cuda3std3__48in_placeE)
_ZN40_INTERNAL_d7bac595_4_k_cu_bbcc08ea_222514cuda3std3__48in_placeE:
	.zero		1
	.type		_ZN40_INTERNAL_d7bac595_4_k_cu_bbcc08ea_222514cuda3std6ranges3__45__cpo9iter_moveE,@object
	.size		_ZN40_INTERNAL_d7bac595_4_k_cu_bbcc08ea_222514cuda3std6ranges3__45__cpo9iter_moveE,(_ZN40_INTERNAL_d7bac595_4_k_cu_bbcc08ea_222514cuda3std3__45__cpo5beginE - _ZN40_INTERNAL_d7bac595_4_k_cu_bbcc08ea_222514cuda3std6ranges3__45__cpo9iter_moveE)
_ZN40_INTERNAL_d7bac595_4_k_cu_bbcc08ea_222514cuda3std6ranges3__45__cpo9iter_moveE:
	.zero		1
	.type		_ZN40_INTERNAL_d7bac595_4_k_cu_bbcc08ea_222514cuda3std3__45__cpo5beginE,@object
	.size		_ZN40_INTERNAL_d7bac595_4_k_cu_bbcc08ea_222514cuda3std3__45__cpo5beginE,(_ZN40_INTERNAL_d7bac595_4_k_cu_bbcc08ea_222514cuda3std3__442_GLOBAL__N__d7bac595_4_k_cu_bbcc08ea_222516ignoreE - _ZN40_INTERNAL_d7bac595_4_k_cu_bbcc08ea_222514cuda3std3__45__cpo5beginE)
_ZN40_INTERNAL_d7bac595_4_k_cu_bbcc08ea_222514cuda3std3__45__cpo5beginE:
	.zero		1
	.type		_ZN40_INTERNAL_d7bac595_4_k_cu_bbcc08ea_222514cuda3std3__442_GLOBAL__N__d7bac595_4_k_cu_bbcc08ea_222516ignoreE,@object
	.size		_ZN40_INTERNAL_d7bac595_4_k_cu_bbcc08ea_222514cuda3std3__442_GLOBAL__N__d7bac595_4_k_cu_bbcc08ea_222516ignoreE,(_ZN40_INTERNAL_d7bac595_4_k_cu_bbcc08ea_222514cute7productE - _ZN40_INTERNAL_d7bac595_4_k_cu_bbcc08ea_222514cuda3std3__442_GLOBAL__N__d7bac595_4_k_cu_bbcc08ea_222516ignoreE)
_ZN40_INTERNAL_d7bac595_4_k_cu_bbcc08ea_222514cuda3std3__442_GLOBAL__N__d7bac595_4_k_cu_bbcc08ea_222516ignoreE:
	.zero		1
	.type		_ZN40_INTERNAL_d7bac595_4_k_cu_bbcc08ea_222514cute7productE,@object
	.size		_ZN40_INTERNAL_d7bac595_4_k_cu_bbcc08ea_222514cute7productE,(_ZN40_INTERNAL_d7bac595_4_k_cu_bbcc08ea_222514cuda3std3__45__cpo3endE - _ZN40_INTERNAL_d7bac595_4_k_cu_bbcc08ea_222514cute7productE)
_ZN40_INTERNAL_d7bac595_4_k_cu_bbcc08ea_222514cute7productE:
	.zero		1
	.type		_ZN40_INTERNAL_d7bac595_4_k_cu_bbcc08ea_222514cuda3std3__45__cpo3endE,@object
	.size		_ZN40_INTERNAL_d7bac595_4_k_cu_bbcc08ea_222514cuda3std3__45__cpo3endE,(_ZN40_INTERNAL_d7bac595_4_k_cu_bbcc08ea_222514cuda3std3__419piecewise_constructE - _ZN40_INTERNAL_d7bac595_4_k_cu_bbcc08ea_222514cuda3std3__45__cpo3endE)
_ZN40_INTERNAL_d7bac595_4_k_cu_bbcc08ea_222514cuda3std3__45__cpo3endE:
	.zero		1
	.type		_ZN40_INTERNAL_d7bac595_4_k_cu_bbcc08ea_222514cuda3std3__419piecewise_constructE,@object
	.size		_ZN40_INTERNAL_d7bac595_4_k_cu_bbcc08ea_222514cuda3std3__419piecewise_constructE,(_ZN40_INTERNAL_d7bac595_4_k_cu_bbcc08ea_222514cuda3std3__45__cpo4cendE - _ZN40_INTERNAL_d7bac595_4_k_cu_bbcc08ea_222514cuda3std3__419piecewise_constructE)
_ZN40_INTERNAL_d7bac595_4_k_cu_bbcc08ea_222514cuda3std3__419piecewise_constructE:
	.zero		1
	.type		_ZN40_INTERNAL_d7bac595_4_k_cu_bbcc08ea_222514cuda3std3__45__cpo4cendE,@object
	.size		_ZN40_INTERNAL_d7bac595_4_k_cu_bbcc08ea_222514cuda3std3__45__cpo4cendE,(_ZN40_INTERNAL_d7bac595_4_k_cu_bbcc08ea_222514cuda3std6ranges3__45__cpo4swapE - _ZN40_INTERNAL_d7bac595_4_k_cu_bbcc08ea_222514cuda3std3__45__cpo4cendE)
_ZN40_INTERNAL_d7bac595_4_k_cu_bbcc08ea_222514cuda3std3__45__cpo4cendE:
	.zero		1
	.type		_ZN40_INTERNAL_d7bac595_4_k_cu_bbcc08ea_222514cuda3std6ranges3__45__cpo4swapE,@object
	.size		_ZN40_INTERNAL_d7bac595_4_k_cu_bbcc08ea_222514cuda3std6ranges3__45__cpo4swapE,(.L_8 - _ZN40_INTERNAL_d7bac595_4_k_cu_bbcc08ea_222514cuda3std6ranges3__45__cpo4swapE)
_ZN40_INTERNAL_d7bac595_4_k_cu_bbcc08ea_222514cuda3std6ranges3__45__cpo4swapE:
	.zero		1
.L_8:


//--------------------- .nv.constant0._ZN7cutlass13device_kernelINS_4gemm6kernel13GemmUniversalIN4cute5tupleIJiiiiEEENS1_10collective13CollectiveMmaINS1_34MainloopSm90TmaGmmaWarpSpecializedILi3ENS5_IJNS4_1CILi1EEESB_SB_EEENS1_35KernelTmaWarpSpecializedCooperativeEEENS5_IJNSA_ILi128EEESF_SF_EEENS_6half_tENS5_IJlSB_lEEESH_SI_NS4_8TiledMMAINS4_8MMA_AtomIJNS4_4SM904GMMA26MMA_64x128x16_F32F16F16_SSILNSM_5MajorE0ELSO_0ELNSM_7ScaleInE1ELSP_1EEEEEENS4_6LayoutINS5_IJNSA_ILi2EEESB_SB_EEENS5_IJSB_NSA_ILi0EEESV_EEEEENS5_IJNS4_10UnderscoreESY_SY_EEEEENS4_13SM90_TMA_LOADENS4_14ComposedLayoutINS4_7SwizzleILi3ELi4ELi3EEENS4_18smem_ptr_flag_bitsILi16EEENSS_INS5_IJNSA_ILi8EEENSA_ILi64EEEEEENS5_IJS18_SB_EEEEEEEvNS4_8identityES11_S1C_vS1D_EENS_8epilogue10collective6detail29Sm90TmaWarpSpecializedAdapterINS1G_15DefaultEpilogueISH_SI_SI_NS1F_6thread17LinearCombinationISH_Li1EffLNS1K_9ScaleType4KindE0ELNS_15FloatRoundStyleE2ESH_EENS1_15EpilogueDefaultEEEEEvvEEEEvNT_6ParamsE --------------------------
	.section	.nv.constant0._ZN7cutlass13device_kernelINS_4gemm6kernel13GemmUniversalIN4cute5tupleIJiiiiEEENS1_10collective13CollectiveMmaINS1_34MainloopSm90TmaGmmaWarpSpecializedILi3ENS5_IJNS4_1CILi1EEESB_SB_EEENS1_35KernelTmaWarpSpecializedCooperativeEEENS5_IJNSA_ILi128EEESF_SF_EEENS_6half_tENS5_IJlSB_lEEESH_SI_NS4_8TiledMMAINS4_8MMA_AtomIJNS4_4SM904GMMA26MMA_64x128x16_F32F16F16_SSILNSM_5MajorE0ELSO_0ELNSM_7ScaleInE1ELSP_1EEEEEENS4_6LayoutINS5_IJNSA_ILi2EEESB_SB_EEENS5_IJSB_NSA_ILi0EEESV_EEEEENS5_IJNS4_10UnderscoreESY_SY_EEEEENS4_13SM90_TMA_LOADENS4_14ComposedLayoutINS4_7SwizzleILi3ELi4ELi3EEENS4_18smem_ptr_flag_bitsILi16EEENSS_INS5_IJNSA_ILi8EEENSA_ILi64EEEEEENS5_IJS18_SB_EEEEEEEvNS4_8identityES11_S1C_vS1D_EENS_8epilogue10collective6detail29Sm90TmaWarpSpecializedAdapterINS1G_15DefaultEpilogueISH_SI_SI_NS1F_6thread17LinearCombinationISH_Li1EffLNS1K_9ScaleType4KindE0ELNS_15FloatRoundStyleE2ESH_EENS1_15EpilogueDefaultEEEEEvvEEEEvNT_6ParamsE,"a",@progbits
	.sectionflags	@""
	.align	4
.nv.constant0._ZN7cutlass13device_kernelINS_4gemm6kernel13GemmUniversalIN4cute5tupleIJiiiiEEENS1_10collective13CollectiveMmaINS1_34MainloopSm90TmaGmmaWarpSpecializedILi3ENS5_IJNS4_1CILi1EEESB_SB_EEENS1_35KernelTmaWarpSpecializedCooperativeEEENS5_IJNSA_ILi128EEESF_SF_EEENS_6half_tENS5_IJlSB_lEEESH_SI_NS4_8TiledMMAINS4_8MMA_AtomIJNS4_4SM904GMMA26MMA_64x128x16_F32F16F16_SSILNSM_5MajorE0ELSO_0ELNSM_7ScaleInE1ELSP_1EEEEEENS4_6LayoutINS5_IJNSA_ILi2EEESB_SB_EEENS5_IJSB_NSA_ILi0EEESV_EEEEENS5_IJNS4_10UnderscoreESY_SY_EEEEENS4_13SM90_TMA_LOADENS4_14ComposedLayoutINS4_7SwizzleILi3ELi4ELi3EEENS4_18smem_ptr_flag_bitsILi16EEENSS_INS5_IJNSA_ILi8EEENSA_ILi64EEEEEENS5_IJS18_SB_EEEEEEEvNS4_8identityES11_S1C_vS1D_EENS_8epilogue10collective6detail29Sm90TmaWarpSpecializedAdapterINS1G_15DefaultEpilogueISH_SI_SI_NS1F_6thread17LinearCombinationISH_Li1EffLNS1K_9ScaleType4KindE0ELNS_15FloatRoundStyleE2ESH_EENS1_15EpilogueDefaultEEEEEvvEEEEvNT_6ParamsE:
	.zero		1664


//--------------------- SYMBOLS --------------------------

	.type		.nv.reservedSmem.offset0,@object
	.size		.nv.reservedSmem.offset0,0x4
	.type		__assertfail,@function
